//
// Generated by NVIDIA NVVM Compiler
//
// Compiler Build ID: CL-36424714
// Cuda compilation tools, release 13.0, V13.0.88
// Based on NVVM 20.0.0
//

.version 9.0
.target sm_100
.address_size 64

	// .globl	_Z8tsp_cudaPiS_Pxi
.extern .func free
(
	.param .b64 free_param_0
)
;
.extern .func  (.param .b64 func_retval0) malloc
(
	.param .b64 malloc_param_0
)
;
.global .attribute(.managed) .align 4 .b8 block_optimal_values[200];
.global .attribute(.managed) .align 4 .b8 block_optimal_paths[3400];
// _ZZ8tsp_cudaPiS_PxiE21thread_optimal_values has been demoted
// _ZZ8tsp_cudaPiS_PxiE20thread_optimal_paths has been demoted

.visible .entry _Z8tsp_cudaPiS_Pxi(
	.param .u64 .ptr .align 1 _Z8tsp_cudaPiS_Pxi_param_0,
	.param .u64 .ptr .align 1 _Z8tsp_cudaPiS_Pxi_param_1,
	.param .u64 .ptr .align 1 _Z8tsp_cudaPiS_Pxi_param_2,
	.param .u32 _Z8tsp_cudaPiS_Pxi_param_3
)
{
	.local .align 16 .b8 	__local_depot0[144];
	.reg .b64 	%SP;
	.reg .b64 	%SPL;
	.reg .pred 	%p<160>;
	.reg .b16 	%rs<6>;
	.reg .b32 	%r<693>;
	.reg .b64 	%rd<415>;
	// demoted variable
	.shared .align 4 .b8 _ZZ8tsp_cudaPiS_PxiE21thread_optimal_values[4096];
	// demoted variable
	.shared .align 8 .b8 _ZZ8tsp_cudaPiS_PxiE20thread_optimal_paths[8192];
	mov.u64 	%SPL, __local_depot0;
	ld.param.u64 	%rd83, [_Z8tsp_cudaPiS_Pxi_param_0];
	ld.param.u64 	%rd84, [_Z8tsp_cudaPiS_Pxi_param_1];
	ld.param.u64 	%rd85, [_Z8tsp_cudaPiS_Pxi_param_2];
	ld.param.u32 	%r235, [_Z8tsp_cudaPiS_Pxi_param_3];
	cvta.to.global.u64 	%rd1, %rd84;
	cvta.to.global.u64 	%rd2, %rd83;
	cvta.to.global.u64 	%rd86, %rd85;
	add.u64 	%rd3, %SPL, 0;
	add.u64 	%rd4, %SPL, 16;
	add.u64 	%rd5, %SPL, 76;
	mov.u32 	%r1, %tid.x;
	mov.u32 	%r2, %ctaid.x;
	mov.u32 	%r236, %ntid.x;
	mad.lo.s32 	%r3, %r2, %r236, %r1;
	shl.b32 	%r237, %r1, 2;
	mov.u32 	%r238, _ZZ8tsp_cudaPiS_PxiE21thread_optimal_values;
	add.s32 	%r4, %r238, %r237;
	mov.b32 	%r239, 1000000000;
	st.shared.u32 	[%r4], %r239;
	add.s32 	%r5, %r235, 1;
	mul.wide.s32 	%rd90, %r5, 4;
	{ // callseq 0, 0
	.param .b64 param0;
	st.param.b64 	[param0], %rd90;
	.param .b64 retval0;
	call.uni (retval0), 
	malloc, 
	(
	param0
	);
	ld.param.b64 	%rd91, [retval0];
	} // callseq 0
	shl.b32 	%r240, %r1, 3;
	mov.u32 	%r241, _ZZ8tsp_cudaPiS_PxiE20thread_optimal_paths;
	add.s32 	%r6, %r241, %r240;
	st.shared.u64 	[%r6], %rd91;
	add.s32 	%r7, %r235, -1;
	mul.wide.s32 	%rd93, %r235, 8;
	add.s64 	%rd6, %rd86, %rd93;
	ld.global.u64 	%rd94, [%rd6+-8];
	mul.hi.s64 	%rd95, %rd94, -6640827866535438581;
	add.s64 	%rd96, %rd95, %rd94;
	shr.u64 	%rd97, %rd96, 63;
	shr.s64 	%rd98, %rd96, 15;
	add.s64 	%rd42, %rd98, %rd97;
	setp.lt.s32 	%p1, %r235, 2;
	@%p1 bra 	$L__BB0_13;
	add.s32 	%r243, %r235, -2;
	and.b32  	%r8, %r7, 15;
	setp.lt.u32 	%p2, %r243, 15;
	mov.b32 	%r602, 1;
	@%p2 bra 	$L__BB0_4;
	and.b32  	%r9, %r7, -16;
	mov.b32 	%r600, 1;
$L__BB0_3:
	.pragma "nounroll";
	mul.wide.u32 	%rd99, %r600, 4;
	add.s64 	%rd100, %rd1, %rd99;
	ld.global.u32 	%r245, [%rd100];
	add.s64 	%rd101, %rd4, %rd99;
	st.local.u32 	[%rd101+-4], %r245;
	ld.global.u32 	%r246, [%rd100+4];
	st.local.u32 	[%rd101], %r246;
	ld.global.u32 	%r247, [%rd100+8];
	st.local.u32 	[%rd101+4], %r247;
	ld.global.u32 	%r248, [%rd100+12];
	st.local.u32 	[%rd101+8], %r248;
	ld.global.u32 	%r249, [%rd100+16];
	st.local.u32 	[%rd101+12], %r249;
	ld.global.u32 	%r250, [%rd100+20];
	st.local.u32 	[%rd101+16], %r250;
	ld.global.u32 	%r251, [%rd100+24];
	st.local.u32 	[%rd101+20], %r251;
	ld.global.u32 	%r252, [%rd100+28];
	st.local.u32 	[%rd101+24], %r252;
	ld.global.u32 	%r253, [%rd100+32];
	st.local.u32 	[%rd101+28], %r253;
	ld.global.u32 	%r254, [%rd100+36];
	st.local.u32 	[%rd101+32], %r254;
	ld.global.u32 	%r255, [%rd100+40];
	st.local.u32 	[%rd101+36], %r255;
	ld.global.u32 	%r256, [%rd100+44];
	st.local.u32 	[%rd101+40], %r256;
	ld.global.u32 	%r257, [%rd100+48];
	st.local.u32 	[%rd101+44], %r257;
	ld.global.u32 	%r258, [%rd100+52];
	st.local.u32 	[%rd101+48], %r258;
	ld.global.u32 	%r259, [%rd100+56];
	st.local.u32 	[%rd101+52], %r259;
	ld.global.u32 	%r260, [%rd100+60];
	st.local.u32 	[%rd101+56], %r260;
	add.s32 	%r602, %r600, 16;
	add.s32 	%r261, %r600, 15;
	setp.ne.s32 	%p3, %r261, %r9;
	mov.u32 	%r600, %r602;
	@%p3 bra 	$L__BB0_3;
$L__BB0_4:
	setp.eq.s32 	%p4, %r8, 0;
	@%p4 bra 	$L__BB0_13;
	and.b32  	%r13, %r7, 7;
	setp.lt.u32 	%p5, %r8, 8;
	@%p5 bra 	$L__BB0_7;
	mul.wide.u32 	%rd102, %r602, 4;
	add.s64 	%rd103, %rd1, %rd102;
	ld.global.u32 	%r262, [%rd103];
	mul.wide.s32 	%rd104, %r602, 4;
	add.s64 	%rd105, %rd4, %rd104;
	st.local.u32 	[%rd105+-4], %r262;
	add.s32 	%r263, %r602, 1;
	mul.wide.u32 	%rd106, %r263, 4;
	add.s64 	%rd107, %rd1, %rd106;
	ld.global.u32 	%r264, [%rd107];
	st.local.u32 	[%rd105], %r264;
	add.s32 	%r265, %r602, 2;
	mul.wide.u32 	%rd108, %r265, 4;
	add.s64 	%rd109, %rd1, %rd108;
	ld.global.u32 	%r266, [%rd109];
	st.local.u32 	[%rd105+4], %r266;
	add.s32 	%r267, %r602, 3;
	mul.wide.u32 	%rd110, %r267, 4;
	add.s64 	%rd111, %rd1, %rd110;
	ld.global.u32 	%r268, [%rd111];
	st.local.u32 	[%rd105+8], %r268;
	add.s32 	%r269, %r602, 4;
	mul.wide.u32 	%rd112, %r269, 4;
	add.s64 	%rd113, %rd1, %rd112;
	ld.global.u32 	%r270, [%rd113];
	st.local.u32 	[%rd105+12], %r270;
	add.s32 	%r271, %r602, 5;
	mul.wide.u32 	%rd114, %r271, 4;
	add.s64 	%rd115, %rd1, %rd114;
	ld.global.u32 	%r272, [%rd115];
	st.local.u32 	[%rd105+16], %r272;
	add.s32 	%r273, %r602, 6;
	mul.wide.u32 	%rd116, %r273, 4;
	add.s64 	%rd117, %rd1, %rd116;
	ld.global.u32 	%r274, [%rd117];
	st.local.u32 	[%rd105+20], %r274;
	ld.global.u32 	%r275, [%rd103+28];
	st.local.u32 	[%rd105+24], %r275;
	add.s32 	%r602, %r602, 8;
$L__BB0_7:
	setp.eq.s32 	%p6, %r13, 0;
	@%p6 bra 	$L__BB0_13;
	and.b32  	%r16, %r7, 3;
	setp.lt.u32 	%p7, %r13, 4;
	@%p7 bra 	$L__BB0_10;
	mul.wide.u32 	%rd118, %r602, 4;
	add.s64 	%rd119, %rd1, %rd118;
	ld.global.u32 	%r276, [%rd119];
	mul.wide.s32 	%rd120, %r602, 4;
	add.s64 	%rd121, %rd4, %rd120;
	st.local.u32 	[%rd121+-4], %r276;
	add.s32 	%r277, %r602, 1;
	mul.wide.u32 	%rd122, %r277, 4;
	add.s64 	%rd123, %rd1, %rd122;
	ld.global.u32 	%r278, [%rd123];
	st.local.u32 	[%rd121], %r278;
	add.s32 	%r279, %r602, 2;
	mul.wide.u32 	%rd124, %r279, 4;
	add.s64 	%rd125, %rd1, %rd124;
	ld.global.u32 	%r280, [%rd125];
	st.local.u32 	[%rd121+4], %r280;
	ld.global.u32 	%r281, [%rd119+12];
	st.local.u32 	[%rd121+8], %r281;
	add.s32 	%r602, %r602, 4;
$L__BB0_10:
	setp.eq.s32 	%p8, %r16, 0;
	@%p8 bra 	$L__BB0_13;
	mov.b32 	%r605, 0;
$L__BB0_12:
	.pragma "nounroll";
	mul.wide.u32 	%rd126, %r602, 4;
	add.s64 	%rd127, %rd1, %rd126;
	ld.global.u32 	%r283, [%rd127];
	mul.wide.s32 	%rd128, %r602, 4;
	add.s64 	%rd129, %rd4, %rd128;
	st.local.u32 	[%rd129+-4], %r283;
	add.s32 	%r602, %r602, 1;
	add.s32 	%r605, %r605, 1;
	setp.ne.s32 	%p9, %r605, %r16;
	@%p9 bra 	$L__BB0_12;
$L__BB0_13:
	setp.lt.s32 	%p10, %r235, 2;
	cvt.s64.s32 	%rd131, %r3;
	mul.lo.s64 	%rd8, %rd42, %rd131;
	mov.b64 	%rd396, 1;
	@%p10 bra 	$L__BB0_20;
	add.s32 	%r285, %r235, -2;
	and.b32  	%r23, %r7, 3;
	setp.lt.u32 	%p11, %r285, 3;
	mov.b64 	%rd396, 1;
	mov.b32 	%r607, 1;
	@%p11 bra 	$L__BB0_17;
	and.b32  	%r24, %r7, -4;
	mov.b64 	%rd396, 1;
	mov.b32 	%r607, 1;
$L__BB0_16:
	cvt.u64.u32 	%rd135, %r607;
	mul.lo.s64 	%rd136, %rd396, %rd135;
	add.s32 	%r287, %r607, 1;
	cvt.u64.u32 	%rd137, %r287;
	mul.lo.s64 	%rd138, %rd136, %rd137;
	add.s32 	%r288, %r607, 2;
	cvt.u64.u32 	%rd139, %r288;
	mul.lo.s64 	%rd140, %rd138, %rd139;
	add.s32 	%r289, %r607, 3;
	cvt.u64.u32 	%rd141, %r289;
	mul.lo.s64 	%rd396, %rd140, %rd141;
	add.s32 	%r607, %r607, 4;
	setp.ne.s32 	%p12, %r289, %r24;
	@%p12 bra 	$L__BB0_16;
$L__BB0_17:
	setp.eq.s32 	%p13, %r23, 0;
	@%p13 bra 	$L__BB0_20;
	mov.b32 	%r609, 0;
$L__BB0_19:
	.pragma "nounroll";
	cvt.u64.u32 	%rd142, %r607;
	mul.lo.s64 	%rd396, %rd396, %rd142;
	add.s32 	%r607, %r607, 1;
	add.s32 	%r609, %r609, 1;
	setp.ne.s32 	%p14, %r609, %r23;
	@%p14 bra 	$L__BB0_19;
$L__BB0_20:
	setp.ge.s64 	%p15, %rd8, %rd396;
	@%p15 bra 	$L__BB0_52;
	setp.lt.s32 	%p16, %r235, 2;
	@%p16 bra 	$L__BB0_34;
	add.s32 	%r292, %r235, -2;
	and.b32  	%r32, %r7, 15;
	setp.lt.u32 	%p17, %r292, 15;
	mov.b32 	%r612, 0;
	@%p17 bra 	$L__BB0_25;
	and.b32  	%r612, %r7, -16;
	mov.b32 	%r610, 0;
$L__BB0_24:
	.pragma "nounroll";
	cvt.u64.u32 	%rd143, %r610;
	add.s64 	%rd144, %rd3, %rd143;
	mov.b32 	%r294, 0;
	st.local.v4.b32 	[%rd144], {%r294, %r294, %r294, %r294};
	add.s32 	%r610, %r610, 16;
	setp.ne.s32 	%p18, %r610, %r612;
	@%p18 bra 	$L__BB0_24;
$L__BB0_25:
	setp.eq.s32 	%p19, %r32, 0;
	@%p19 bra 	$L__BB0_34;
	and.b32  	%r37, %r7, 7;
	setp.lt.u32 	%p20, %r32, 8;
	@%p20 bra 	$L__BB0_28;
	cvt.u64.u32 	%rd145, %r612;
	add.s64 	%rd146, %rd3, %rd145;
	mov.b16 	%rs1, 0;
	st.local.u8 	[%rd146], %rs1;
	st.local.u8 	[%rd146+1], %rs1;
	st.local.u8 	[%rd146+2], %rs1;
	st.local.u8 	[%rd146+3], %rs1;
	st.local.u8 	[%rd146+4], %rs1;
	st.local.u8 	[%rd146+5], %rs1;
	st.local.u8 	[%rd146+6], %rs1;
	st.local.u8 	[%rd146+7], %rs1;
	add.s32 	%r612, %r612, 8;
$L__BB0_28:
	setp.eq.s32 	%p21, %r37, 0;
	@%p21 bra 	$L__BB0_34;
	and.b32  	%r40, %r7, 3;
	setp.lt.u32 	%p22, %r37, 4;
	@%p22 bra 	$L__BB0_31;
	cvt.u64.u32 	%rd147, %r612;
	add.s64 	%rd148, %rd3, %rd147;
	mov.b16 	%rs2, 0;
	st.local.u8 	[%rd148], %rs2;
	st.local.u8 	[%rd148+1], %rs2;
	st.local.u8 	[%rd148+2], %rs2;
	st.local.u8 	[%rd148+3], %rs2;
	add.s32 	%r612, %r612, 4;
$L__BB0_31:
	setp.eq.s32 	%p23, %r40, 0;
	@%p23 bra 	$L__BB0_34;
	mov.b32 	%r615, 0;
$L__BB0_33:
	.pragma "nounroll";
	cvt.u64.u32 	%rd149, %r612;
	add.s64 	%rd150, %rd3, %rd149;
	mov.b16 	%rs3, 0;
	st.local.u8 	[%rd150], %rs3;
	add.s32 	%r612, %r612, 1;
	add.s32 	%r615, %r615, 1;
	setp.ne.s32 	%p24, %r615, %r40;
	@%p24 bra 	$L__BB0_33;
$L__BB0_34:
	setp.lt.s32 	%p25, %r235, 2;
	mul.wide.s32 	%rd151, %r7, 4;
	{ // callseq 1, 0
	.param .b64 param0;
	st.param.b64 	[param0], %rd151;
	.param .b64 retval0;
	call.uni (retval0), 
	malloc, 
	(
	param0
	);
	ld.param.b64 	%rd152, [retval0];
	} // callseq 1
	@%p25 bra 	$L__BB0_51;
	add.s32 	%r47, %r235, -2;
	add.s32 	%r48, %r235, -3;
	add.s64 	%rd397, %rd8, 1;
	mov.b32 	%r616, 0;
$L__BB0_36:
	sub.s32 	%r52, %r47, %r616;
	sub.s32 	%r297, %r616, %r7;
	setp.gt.s32 	%p26, %r297, -2;
	mov.b64 	%rd402, 1;
	@%p26 bra 	$L__BB0_72;
	and.b32  	%r53, %r52, 3;
	sub.s32 	%r299, %r48, %r616;
	setp.lt.u32 	%p27, %r299, 3;
	mov.b64 	%rd402, 1;
	mov.b32 	%r618, 1;
	@%p27 bra 	$L__BB0_68;
	and.b32  	%r54, %r52, -4;
	mov.b64 	%rd402, 1;
	mov.b32 	%r618, 1;
	bra.uni 	$L__BB0_67;
$L__BB0_39:
	and.b32  	%r49, %r7, 15;
	setp.lt.u32 	%p40, %r47, 15;
	mov.b32 	%r624, 0;
	@%p40 bra 	$L__BB0_42;
	and.b32  	%r624, %r7, -16;
	mov.b32 	%r623, 0;
$L__BB0_41:
	.pragma "nounroll";
	mul.wide.u32 	%rd176, %r623, 4;
	add.s64 	%rd177, %rd152, %rd176;
	ld.u32 	%r318, [%rd177];
	add.s64 	%rd178, %rd4, %rd176;
	st.local.u32 	[%rd178], %r318;
	ld.u32 	%r319, [%rd177+4];
	st.local.u32 	[%rd178+4], %r319;
	ld.u32 	%r320, [%rd177+8];
	st.local.u32 	[%rd178+8], %r320;
	ld.u32 	%r321, [%rd177+12];
	st.local.u32 	[%rd178+12], %r321;
	ld.u32 	%r322, [%rd177+16];
	st.local.u32 	[%rd178+16], %r322;
	ld.u32 	%r323, [%rd177+20];
	st.local.u32 	[%rd178+20], %r323;
	ld.u32 	%r324, [%rd177+24];
	st.local.u32 	[%rd178+24], %r324;
	ld.u32 	%r325, [%rd177+28];
	st.local.u32 	[%rd178+28], %r325;
	ld.u32 	%r326, [%rd177+32];
	st.local.u32 	[%rd178+32], %r326;
	ld.u32 	%r327, [%rd177+36];
	st.local.u32 	[%rd178+36], %r327;
	ld.u32 	%r328, [%rd177+40];
	st.local.u32 	[%rd178+40], %r328;
	ld.u32 	%r329, [%rd177+44];
	st.local.u32 	[%rd178+44], %r329;
	ld.u32 	%r330, [%rd177+48];
	st.local.u32 	[%rd178+48], %r330;
	ld.u32 	%r331, [%rd177+52];
	st.local.u32 	[%rd178+52], %r331;
	ld.u32 	%r332, [%rd177+56];
	st.local.u32 	[%rd178+56], %r332;
	ld.u32 	%r333, [%rd177+60];
	st.local.u32 	[%rd178+60], %r333;
	add.s32 	%r623, %r623, 16;
	setp.ne.s32 	%p41, %r623, %r624;
	@%p41 bra 	$L__BB0_41;
$L__BB0_42:
	setp.eq.s32 	%p42, %r49, 0;
	@%p42 bra 	$L__BB0_51;
	and.b32  	%r70, %r7, 7;
	setp.lt.u32 	%p43, %r49, 8;
	@%p43 bra 	$L__BB0_45;
	mul.wide.u32 	%rd179, %r624, 4;
	add.s64 	%rd180, %rd152, %rd179;
	ld.u32 	%r334, [%rd180];
	add.s64 	%rd181, %rd4, %rd179;
	st.local.u32 	[%rd181], %r334;
	ld.u32 	%r335, [%rd180+4];
	st.local.u32 	[%rd181+4], %r335;
	ld.u32 	%r336, [%rd180+8];
	st.local.u32 	[%rd181+8], %r336;
	ld.u32 	%r337, [%rd180+12];
	st.local.u32 	[%rd181+12], %r337;
	ld.u32 	%r338, [%rd180+16];
	st.local.u32 	[%rd181+16], %r338;
	ld.u32 	%r339, [%rd180+20];
	st.local.u32 	[%rd181+20], %r339;
	ld.u32 	%r340, [%rd180+24];
	st.local.u32 	[%rd181+24], %r340;
	ld.u32 	%r341, [%rd180+28];
	st.local.u32 	[%rd181+28], %r341;
	add.s32 	%r624, %r624, 8;
$L__BB0_45:
	setp.eq.s32 	%p44, %r70, 0;
	@%p44 bra 	$L__BB0_51;
	and.b32  	%r73, %r7, 3;
	setp.lt.u32 	%p45, %r70, 4;
	@%p45 bra 	$L__BB0_48;
	mul.wide.u32 	%rd182, %r624, 4;
	add.s64 	%rd183, %rd152, %rd182;
	ld.u32 	%r342, [%rd183];
	add.s64 	%rd184, %rd4, %rd182;
	st.local.u32 	[%rd184], %r342;
	ld.u32 	%r343, [%rd183+4];
	st.local.u32 	[%rd184+4], %r343;
	ld.u32 	%r344, [%rd183+8];
	st.local.u32 	[%rd184+8], %r344;
	ld.u32 	%r345, [%rd183+12];
	st.local.u32 	[%rd184+12], %r345;
	add.s32 	%r624, %r624, 4;
$L__BB0_48:
	setp.eq.s32 	%p46, %r73, 0;
	@%p46 bra 	$L__BB0_51;
	mov.b32 	%r628, 0;
$L__BB0_50:
	.pragma "nounroll";
	mul.wide.u32 	%rd185, %r624, 4;
	add.s64 	%rd186, %rd152, %rd185;
	ld.u32 	%r347, [%rd186];
	add.s64 	%rd187, %rd4, %rd185;
	st.local.u32 	[%rd187], %r347;
	add.s32 	%r624, %r624, 1;
	add.s32 	%r628, %r628, 1;
	setp.ne.s32 	%p47, %r628, %r73;
	@%p47 bra 	$L__BB0_50;
$L__BB0_51:
	{ // callseq 2, 0
	.param .b64 param0;
	st.param.b64 	[param0], %rd152;
	call.uni 
	free, 
	(
	param0
	);
	} // callseq 2
$L__BB0_52:
	setp.ne.s32 	%p48, %r3, 51199;
	@%p48 bra 	$L__BB0_54;
	ld.global.u64 	%rd188, [%rd6+-8];
	mul.hi.s64 	%rd189, %rd188, -6640827866535438581;
	add.s64 	%rd190, %rd189, %rd188;
	shr.u64 	%rd191, %rd190, 63;
	shr.s64 	%rd192, %rd190, 15;
	add.s64 	%rd193, %rd192, %rd191;
	mul.lo.s64 	%rd194, %rd193, 51200;
	sub.s64 	%rd195, %rd188, %rd194;
	add.s64 	%rd42, %rd195, %rd42;
$L__BB0_54:
	mul.wide.s32 	%rd196, %r235, 4;
	add.s64 	%rd43, %rd5, %rd196;
	setp.gt.s32 	%p49, %r235, 2;
	add.s32 	%r80, %r235, -2;
	@%p49 bra 	$L__BB0_105;
	setp.gt.s32 	%p111, %r235, 0;
	@%p111 bra 	$L__BB0_90;
	setp.gt.s32 	%p121, %r235, -1;
	@%p121 bra 	$L__BB0_86;
	max.s64 	%rd44, %rd42, 1;
	and.b64  	%rd45, %rd44, 3;
	setp.lt.s64 	%p124, %rd42, 4;
	@%p124 bra 	$L__BB0_62;
	and.b64  	%rd46, %rd44, 9223372036854775804;
	ld.shared.u32 	%r630, [%r4];
	mov.b64 	%rd406, 0;
$L__BB0_59:
	setp.lt.s32 	%p125, %r630, 1;
	@%p125 bra 	$L__BB0_61;
	mov.b32 	%r630, 0;
	st.shared.u32 	[%r4], %r630;
$L__BB0_61:
	add.s64 	%rd406, %rd406, 4;
	setp.ne.s64 	%p126, %rd406, %rd46;
	@%p126 bra 	$L__BB0_59;
$L__BB0_62:
	setp.eq.s64 	%p127, %rd45, 0;
	@%p127 bra 	$L__BB0_161;
	ld.shared.u32 	%r632, [%r4];
	mov.b64 	%rd407, 0;
$L__BB0_64:
	.pragma "nounroll";
	setp.lt.s32 	%p128, %r632, 1;
	@%p128 bra 	$L__BB0_66;
	mov.b32 	%r632, 0;
	st.shared.u32 	[%r4], %r632;
$L__BB0_66:
	add.s64 	%rd407, %rd407, 1;
	setp.eq.s64 	%p129, %rd407, %rd45;
	@%p129 bra 	$L__BB0_161;
	bra.uni 	$L__BB0_64;
$L__BB0_67:
	cvt.u64.u32 	%rd157, %r618;
	mul.lo.s64 	%rd158, %rd402, %rd157;
	add.s32 	%r301, %r618, 1;
	cvt.u64.u32 	%rd159, %r301;
	mul.lo.s64 	%rd160, %rd158, %rd159;
	add.s32 	%r302, %r618, 2;
	cvt.u64.u32 	%rd161, %r302;
	mul.lo.s64 	%rd162, %rd160, %rd161;
	add.s32 	%r303, %r618, 3;
	cvt.u64.u32 	%rd163, %r303;
	mul.lo.s64 	%rd402, %rd162, %rd163;
	add.s32 	%r618, %r618, 4;
	setp.eq.s32 	%p28, %r303, %r54;
	@%p28 bra 	$L__BB0_68;
	bra.uni 	$L__BB0_67;
$L__BB0_68:
	setp.eq.s32 	%p29, %r53, 0;
	@%p29 bra 	$L__BB0_72;
	cvt.u64.u32 	%rd164, %r618;
	mul.lo.s64 	%rd402, %rd402, %rd164;
	setp.eq.s32 	%p30, %r53, 1;
	@%p30 bra 	$L__BB0_72;
	add.s32 	%r304, %r618, 1;
	cvt.u64.u32 	%rd165, %r304;
	mul.lo.s64 	%rd402, %rd402, %rd165;
	setp.eq.s32 	%p31, %r53, 2;
	@%p31 bra 	$L__BB0_72;
	add.s32 	%r305, %r618, 2;
	cvt.u64.u32 	%rd166, %r305;
	mul.lo.s64 	%rd402, %rd402, %rd166;
$L__BB0_72:
	setp.lt.s64 	%p32, %rd402, %rd397;
	mov.b32 	%r622, 1;
	@%p32 bra 	$L__BB0_73;
	bra.uni 	$L__BB0_77;
$L__BB0_73:
	add.s32 	%r59, %r622, 1;
	cvt.u64.u32 	%rd167, %r59;
	mul.lo.s64 	%rd28, %rd402, %rd167;
	cvt.u64.u32 	%rd29, %r622;
	and.b64  	%rd168, %rd28, -4294967296;
	setp.ne.s64 	%p33, %rd168, 0;
	@%p33 bra 	$L__BB0_75;
	cvt.u32.u64 	%r307, %rd29;
	cvt.u32.u64 	%r308, %rd28;
	div.u32 	%r309, %r308, %r307;
	cvt.u64.u32 	%rd402, %r309;
	bra.uni 	$L__BB0_76;
$L__BB0_75:
	div.s64 	%rd402, %rd28, %rd29;
$L__BB0_76:
	setp.lt.s64 	%p34, %rd402, %rd397;
	mov.u32 	%r622, %r59;
	@%p34 bra 	$L__BB0_73;
$L__BB0_77:
	add.s32 	%r310, %r622, -1;
	cvt.s64.s32 	%rd169, %r310;
	mul.lo.s64 	%rd34, %rd402, %rd169;
	cvt.u64.u32 	%rd35, %r622;
	and.b64  	%rd170, %rd34, -4294967296;
	setp.ne.s64 	%p35, %rd170, 0;
	@%p35 bra 	$L__BB0_79;
	cvt.u32.u64 	%r311, %rd35;
	cvt.u32.u64 	%r312, %rd34;
	div.u32 	%r313, %r312, %r311;
	cvt.u64.u32 	%rd404, %r313;
	bra.uni 	$L__BB0_80;
$L__BB0_79:
	div.s64 	%rd404, %rd34, %rd35;
$L__BB0_80:
	sub.s64 	%rd397, %rd397, %rd404;
	mov.b32 	%r620, 0;
$L__BB0_81:
	cvt.u64.u32 	%rd171, %r620;
	add.s64 	%rd40, %rd3, %rd171;
	ld.local.u8 	%rs4, [%rd40];
	setp.ne.s16 	%p36, %rs4, 0;
	@%p36 bra 	$L__BB0_84;
	add.s32 	%r622, %r622, -1;
	setp.ne.s32 	%p37, %r622, 0;
	@%p37 bra 	$L__BB0_84;
	mul.wide.u32 	%rd172, %r620, 4;
	add.s64 	%rd173, %rd4, %rd172;
	ld.local.u32 	%r315, [%rd173];
	mul.wide.u32 	%rd174, %r616, 4;
	add.s64 	%rd175, %rd152, %rd174;
	st.u32 	[%rd175], %r315;
	mov.b16 	%rs5, 1;
	st.local.u8 	[%rd40], %rs5;
	bra.uni 	$L__BB0_85;
$L__BB0_84:
	add.s32 	%r620, %r620, 1;
	setp.ne.s32 	%p38, %r620, %r7;
	@%p38 bra 	$L__BB0_81;
$L__BB0_85:
	add.s32 	%r616, %r616, 1;
	setp.eq.s32 	%p39, %r616, %r7;
	@%p39 bra 	$L__BB0_39;
	bra.uni 	$L__BB0_36;
$L__BB0_86:
	max.s64 	%rd51, %rd42, 1;
	mov.b64 	%rd408, 0;
$L__BB0_87:
	mov.b32 	%r551, 0;
	st.local.u32 	[%rd5], %r551;
	st.local.u32 	[%rd43], %r551;
	ld.shared.u32 	%r552, [%r4];
	setp.lt.s32 	%p122, %r552, 1;
	@%p122 bra 	$L__BB0_89;
	mov.b32 	%r553, 0;
	st.shared.u32 	[%r4], %r553;
	ld.local.u32 	%r554, [%rd5];
	ld.shared.u64 	%rd377, [%r6];
	st.u32 	[%rd377], %r554;
$L__BB0_89:
	add.s64 	%rd408, %rd408, 1;
	setp.eq.s64 	%p123, %rd408, %rd51;
	@%p123 bra 	$L__BB0_161;
	bra.uni 	$L__BB0_87;
$L__BB0_90:
	setp.lt.s32 	%p112, %r235, 2;
	@%p112 bra 	$L__BB0_96;
	max.s64 	%rd54, %rd42, 1;
	ld.local.u32 	%r87, [%rd4];
	mov.b64 	%rd409, 0;
$L__BB0_92:
	mov.b32 	%r545, 0;
	st.local.u32 	[%rd5], %r545;
	st.local.u32 	[%rd5+4], %r87;
	st.local.u32 	[%rd43], %r545;
	ld.local.u32 	%r88, [%rd5+4];
	ld.local.u32 	%r89, [%rd5];
	mad.lo.s32 	%r546, %r88, %r235, %r89;
	mul.wide.s32 	%rd369, %r546, 4;
	add.s64 	%rd370, %rd2, %rd369;
	ld.global.u32 	%r547, [%rd370];
	ld.local.u32 	%r90, [%rd5+8];
	mad.lo.s32 	%r548, %r90, %r235, %r88;
	mul.wide.s32 	%rd371, %r548, 4;
	add.s64 	%rd372, %rd2, %rd371;
	ld.global.u32 	%r549, [%rd372];
	add.s32 	%r91, %r549, %r547;
	ld.shared.u32 	%r550, [%r4];
	setp.ge.s32 	%p118, %r91, %r550;
	@%p118 bra 	$L__BB0_94;
	setp.gt.s32 	%p119, %r235, -1;
	st.shared.u32 	[%r4], %r91;
	@%p119 bra 	$L__BB0_95;
$L__BB0_94:
	add.s64 	%rd409, %rd409, 1;
	setp.eq.s64 	%p120, %rd409, %rd54;
	@%p120 bra 	$L__BB0_161;
	bra.uni 	$L__BB0_92;
$L__BB0_95:
	ld.shared.u64 	%rd373, [%r6];
	st.u32 	[%rd373], %r89;
	ld.shared.u64 	%rd374, [%r6];
	st.u32 	[%rd374+4], %r88;
	ld.shared.u64 	%rd375, [%r6];
	st.u32 	[%rd375+8], %r90;
	bra.uni 	$L__BB0_94;
$L__BB0_96:
	setp.gt.s32 	%p113, %r235, -1;
	@%p113 bra 	$L__BB0_101;
	max.s64 	%rd57, %rd42, 1;
	ld.shared.u32 	%r634, [%r4];
	mov.b64 	%rd410, 0;
$L__BB0_98:
	mov.b32 	%r541, 0;
	st.local.u32 	[%rd5], %r541;
	st.local.u32 	[%rd43], %r541;
	ld.local.u32 	%r542, [%rd5+4];
	ld.local.u32 	%r543, [%rd5];
	mad.lo.s32 	%r544, %r542, %r235, %r543;
	mul.wide.s32 	%rd366, %r544, 4;
	add.s64 	%rd367, %rd2, %rd366;
	ld.global.u32 	%r94, [%rd367];
	setp.ge.s32 	%p116, %r94, %r634;
	@%p116 bra 	$L__BB0_100;
	st.shared.u32 	[%r4], %r94;
	mov.u32 	%r634, %r94;
$L__BB0_100:
	add.s64 	%rd410, %rd410, 1;
	setp.eq.s64 	%p117, %rd410, %rd57;
	@%p117 bra 	$L__BB0_161;
	bra.uni 	$L__BB0_98;
$L__BB0_101:
	max.s64 	%rd60, %rd42, 1;
	mov.b64 	%rd411, 0;
$L__BB0_102:
	mov.b32 	%r538, 0;
	st.local.u32 	[%rd5], %r538;
	st.local.u32 	[%rd43], %r538;
	ld.local.u32 	%r96, [%rd5+4];
	ld.local.u32 	%r97, [%rd5];
	mad.lo.s32 	%r539, %r96, %r235, %r97;
	mul.wide.s32 	%rd361, %r539, 4;
	add.s64 	%rd362, %rd2, %rd361;
	ld.global.u32 	%r98, [%rd362];
	ld.shared.u32 	%r540, [%r4];
	setp.ge.s32 	%p114, %r98, %r540;
	@%p114 bra 	$L__BB0_104;
	st.shared.u32 	[%r4], %r98;
	ld.shared.u64 	%rd363, [%r6];
	st.u32 	[%rd363], %r97;
	ld.shared.u64 	%rd364, [%r6];
	st.u32 	[%rd364+4], %r96;
$L__BB0_104:
	add.s64 	%rd411, %rd411, 1;
	setp.eq.s64 	%p115, %rd411, %rd60;
	@%p115 bra 	$L__BB0_161;
	bra.uni 	$L__BB0_102;
$L__BB0_105:
	max.s64 	%rd63, %rd42, 1;
	add.s32 	%r348, %r235, 15;
	and.b32  	%r349, %r348, 15;
	add.s32 	%r99, %r349, -1;
	add.s32 	%r350, %r235, 7;
	and.b32  	%r351, %r350, 7;
	add.s32 	%r100, %r351, -1;
	and.b32  	%r101, %r235, 7;
	and.b32  	%r102, %r235, 3;
	and.b32  	%r103, %r5, 15;
	and.b32  	%r104, %r5, 7;
	and.b32  	%r105, %r348, 7;
	and.b32  	%r106, %r350, 3;
	and.b32  	%r107, %r235, 2147483640;
	and.b32  	%r108, %r235, 1;
	and.b32  	%r109, %r5, -16;
	and.b32  	%r110, %r5, 3;
	mul.wide.u32 	%rd198, %r80, 4;
	add.s64 	%rd64, %rd4, %rd198;
	add.s32 	%r111, %r235, -3;
	mov.b64 	%rd412, 0;
$L__BB0_106:
	setp.lt.s32 	%p50, %r235, 2;
	mov.b32 	%r352, 0;
	st.local.u32 	[%rd5], %r352;
	@%p50 bra 	$L__BB0_120;
	setp.lt.u32 	%p51, %r80, 15;
	mov.b32 	%r637, 1;
	@%p51 bra 	$L__BB0_110;
	mov.b32 	%r635, 1;
$L__BB0_109:
	.pragma "nounroll";
	mul.wide.u32 	%rd199, %r635, 4;
	add.s64 	%rd200, %rd4, %rd199;
	ld.local.u32 	%r355, [%rd200+-4];
	add.s64 	%rd201, %rd5, %rd199;
	st.local.u32 	[%rd201], %r355;
	ld.local.u32 	%r356, [%rd200];
	st.local.u32 	[%rd201+4], %r356;
	ld.local.u32 	%r357, [%rd200+4];
	st.local.u32 	[%rd201+8], %r357;
	ld.local.u32 	%r358, [%rd200+8];
	st.local.u32 	[%rd201+12], %r358;
	ld.local.u32 	%r359, [%rd200+12];
	st.local.u32 	[%rd201+16], %r359;
	ld.local.u32 	%r360, [%rd200+16];
	st.local.u32 	[%rd201+20], %r360;
	ld.local.u32 	%r361, [%rd200+20];
	st.local.u32 	[%rd201+24], %r361;
	ld.local.u32 	%r362, [%rd200+24];
	st.local.u32 	[%rd201+28], %r362;
	ld.local.u32 	%r363, [%rd200+28];
	st.local.u32 	[%rd201+32], %r363;
	ld.local.u32 	%r364, [%rd200+32];
	st.local.u32 	[%rd201+36], %r364;
	ld.local.u32 	%r365, [%rd200+36];
	st.local.u32 	[%rd201+40], %r365;
	ld.local.u32 	%r366, [%rd200+40];
	st.local.u32 	[%rd201+44], %r366;
	ld.local.u32 	%r367, [%rd200+44];
	st.local.u32 	[%rd201+48], %r367;
	ld.local.u32 	%r368, [%rd200+48];
	st.local.u32 	[%rd201+52], %r368;
	ld.local.u32 	%r369, [%rd200+52];
	st.local.u32 	[%rd201+56], %r369;
	ld.local.u32 	%r370, [%rd200+56];
	st.local.u32 	[%rd201+60], %r370;
	add.s32 	%r637, %r635, 16;
	add.s32 	%r371, %r635, 15;
	and.b32  	%r372, %r7, -16;
	setp.ne.s32 	%p52, %r371, %r372;
	mov.u32 	%r635, %r637;
	@%p52 bra 	$L__BB0_109;
$L__BB0_110:
	and.b32  	%r373, %r7, 15;
	setp.eq.s32 	%p53, %r373, 0;
	@%p53 bra 	$L__BB0_120;
	setp.lt.u32 	%p54, %r99, 7;
	@%p54 bra 	$L__BB0_113;
	mul.wide.s32 	%rd202, %r637, 4;
	add.s64 	%rd203, %rd4, %rd202;
	ld.local.u32 	%r374, [%rd203+-4];
	mul.wide.u32 	%rd204, %r637, 4;
	add.s64 	%rd205, %rd5, %rd204;
	st.local.u32 	[%rd205], %r374;
	add.s32 	%r375, %r637, 1;
	ld.local.u32 	%r376, [%rd203];
	mul.wide.u32 	%rd206, %r375, 4;
	add.s64 	%rd207, %rd5, %rd206;
	st.local.u32 	[%rd207], %r376;
	add.s32 	%r377, %r637, 2;
	ld.local.u32 	%r378, [%rd203+4];
	mul.wide.u32 	%rd208, %r377, 4;
	add.s64 	%rd209, %rd5, %rd208;
	st.local.u32 	[%rd209], %r378;
	add.s32 	%r379, %r637, 3;
	ld.local.u32 	%r380, [%rd203+8];
	mul.wide.u32 	%rd210, %r379, 4;
	add.s64 	%rd211, %rd5, %rd210;
	st.local.u32 	[%rd211], %r380;
	add.s32 	%r381, %r637, 4;
	ld.local.u32 	%r382, [%rd203+12];
	mul.wide.u32 	%rd212, %r381, 4;
	add.s64 	%rd213, %rd5, %rd212;
	st.local.u32 	[%rd213], %r382;
	add.s32 	%r383, %r637, 5;
	ld.local.u32 	%r384, [%rd203+16];
	mul.wide.u32 	%rd214, %r383, 4;
	add.s64 	%rd215, %rd5, %rd214;
	st.local.u32 	[%rd215], %r384;
	add.s32 	%r385, %r637, 6;
	ld.local.u32 	%r386, [%rd203+20];
	mul.wide.u32 	%rd216, %r385, 4;
	add.s64 	%rd217, %rd5, %rd216;
	st.local.u32 	[%rd217], %r386;
	ld.local.u32 	%r387, [%rd203+24];
	st.local.u32 	[%rd205+28], %r387;
	add.s32 	%r637, %r637, 8;
$L__BB0_113:
	setp.eq.s32 	%p55, %r105, 0;
	@%p55 bra 	$L__BB0_120;
	setp.lt.u32 	%p56, %r100, 3;
	@%p56 bra 	$L__BB0_116;
	mul.wide.s32 	%rd218, %r637, 4;
	add.s64 	%rd219, %rd4, %rd218;
	ld.local.u32 	%r388, [%rd219+-4];
	mul.wide.u32 	%rd220, %r637, 4;
	add.s64 	%rd221, %rd5, %rd220;
	st.local.u32 	[%rd221], %r388;
	add.s32 	%r389, %r637, 1;
	ld.local.u32 	%r390, [%rd219];
	mul.wide.u32 	%rd222, %r389, 4;
	add.s64 	%rd223, %rd5, %rd222;
	st.local.u32 	[%rd223], %r390;
	add.s32 	%r391, %r637, 2;
	ld.local.u32 	%r392, [%rd219+4];
	mul.wide.u32 	%rd224, %r391, 4;
	add.s64 	%rd225, %rd5, %rd224;
	st.local.u32 	[%rd225], %r392;
	ld.local.u32 	%r393, [%rd219+8];
	st.local.u32 	[%rd221+12], %r393;
	add.s32 	%r637, %r637, 4;
$L__BB0_116:
	setp.eq.s32 	%p57, %r106, 0;
	@%p57 bra 	$L__BB0_120;
	setp.eq.s32 	%p58, %r106, 1;
	mul.wide.s32 	%rd226, %r637, 4;
	add.s64 	%rd66, %rd4, %rd226;
	ld.local.u32 	%r394, [%rd66+-4];
	mul.wide.u32 	%rd227, %r637, 4;
	add.s64 	%rd67, %rd5, %rd227;
	st.local.u32 	[%rd67], %r394;
	@%p58 bra 	$L__BB0_120;
	setp.eq.s32 	%p59, %r106, 2;
	add.s32 	%r395, %r637, 1;
	ld.local.u32 	%r396, [%rd66];
	mul.wide.u32 	%rd228, %r395, 4;
	add.s64 	%rd229, %rd5, %rd228;
	st.local.u32 	[%rd229], %r396;
	@%p59 bra 	$L__BB0_120;
	ld.local.u32 	%r397, [%rd66+4];
	st.local.u32 	[%rd67+8], %r397;
$L__BB0_120:
	setp.lt.s32 	%p60, %r235, 1;
	mov.b32 	%r650, 0;
	st.local.u32 	[%rd43], %r650;
	@%p60 bra 	$L__BB0_132;
	setp.lt.u32 	%p61, %r7, 7;
	mov.b32 	%r650, 0;
	mov.b32 	%r645, 1;
	@%p61 bra 	$L__BB0_124;
	mov.b32 	%r650, 0;
	mov.b32 	%r639, 1;
$L__BB0_123:
	.pragma "nounroll";
	mul.wide.u32 	%rd230, %r639, 4;
	add.s64 	%rd231, %rd5, %rd230;
	ld.local.u32 	%r404, [%rd231];
	mul.wide.s32 	%rd232, %r639, 4;
	add.s64 	%rd233, %rd5, %rd232;
	ld.local.u32 	%r405, [%rd233+-4];
	mad.lo.s32 	%r406, %r404, %r235, %r405;
	mul.wide.s32 	%rd234, %r406, 4;
	add.s64 	%rd235, %rd2, %rd234;
	ld.global.u32 	%r407, [%rd235];
	add.s32 	%r408, %r407, %r650;
	ld.local.u32 	%r409, [%rd231+4];
	mad.lo.s32 	%r410, %r409, %r235, %r404;
	mul.wide.s32 	%rd236, %r410, 4;
	add.s64 	%rd237, %rd2, %rd236;
	ld.global.u32 	%r411, [%rd237];
	add.s32 	%r412, %r411, %r408;
	ld.local.u32 	%r413, [%rd231+8];
	mad.lo.s32 	%r414, %r413, %r235, %r409;
	mul.wide.s32 	%rd238, %r414, 4;
	add.s64 	%rd239, %rd2, %rd238;
	ld.global.u32 	%r415, [%rd239];
	add.s32 	%r416, %r415, %r412;
	ld.local.u32 	%r417, [%rd231+12];
	mad.lo.s32 	%r418, %r417, %r235, %r413;
	mul.wide.s32 	%rd240, %r418, 4;
	add.s64 	%rd241, %rd2, %rd240;
	ld.global.u32 	%r419, [%rd241];
	add.s32 	%r420, %r419, %r416;
	ld.local.u32 	%r421, [%rd231+16];
	mad.lo.s32 	%r422, %r421, %r235, %r417;
	mul.wide.s32 	%rd242, %r422, 4;
	add.s64 	%rd243, %rd2, %rd242;
	ld.global.u32 	%r423, [%rd243];
	add.s32 	%r424, %r423, %r420;
	ld.local.u32 	%r425, [%rd231+20];
	mad.lo.s32 	%r426, %r425, %r235, %r421;
	mul.wide.s32 	%rd244, %r426, 4;
	add.s64 	%rd245, %rd2, %rd244;
	ld.global.u32 	%r427, [%rd245];
	add.s32 	%r428, %r427, %r424;
	ld.local.u32 	%r429, [%rd231+24];
	mad.lo.s32 	%r430, %r429, %r235, %r425;
	mul.wide.s32 	%rd246, %r430, 4;
	add.s64 	%rd247, %rd2, %rd246;
	ld.global.u32 	%r431, [%rd247];
	add.s32 	%r432, %r431, %r428;
	ld.local.u32 	%r433, [%rd231+28];
	mad.lo.s32 	%r434, %r433, %r235, %r429;
	mul.wide.s32 	%rd248, %r434, 4;
	add.s64 	%rd249, %rd2, %rd248;
	ld.global.u32 	%r435, [%rd249];
	add.s32 	%r650, %r435, %r432;
	add.s32 	%r645, %r639, 8;
	add.s32 	%r436, %r639, 7;
	setp.ne.s32 	%p62, %r436, %r107;
	mov.u32 	%r639, %r645;
	@%p62 bra 	$L__BB0_123;
$L__BB0_124:
	setp.eq.s32 	%p63, %r101, 0;
	@%p63 bra 	$L__BB0_132;
	add.s32 	%r438, %r101, -1;
	setp.lt.u32 	%p64, %r438, 3;
	@%p64 bra 	$L__BB0_127;
	mul.wide.u32 	%rd250, %r645, 4;
	add.s64 	%rd251, %rd5, %rd250;
	ld.local.u32 	%r439, [%rd251];
	mul.wide.s32 	%rd252, %r645, 4;
	add.s64 	%rd253, %rd5, %rd252;
	ld.local.u32 	%r440, [%rd253+-4];
	mad.lo.s32 	%r441, %r439, %r235, %r440;
	mul.wide.s32 	%rd254, %r441, 4;
	add.s64 	%rd255, %rd2, %rd254;
	ld.global.u32 	%r442, [%rd255];
	add.s32 	%r443, %r442, %r650;
	add.s32 	%r444, %r645, 1;
	mul.wide.u32 	%rd256, %r444, 4;
	add.s64 	%rd257, %rd5, %rd256;
	ld.local.u32 	%r445, [%rd257];
	mad.lo.s32 	%r446, %r445, %r235, %r439;
	mul.wide.s32 	%rd258, %r446, 4;
	add.s64 	%rd259, %rd2, %rd258;
	ld.global.u32 	%r447, [%rd259];
	add.s32 	%r448, %r447, %r443;
	add.s32 	%r449, %r645, 2;
	mul.wide.u32 	%rd260, %r449, 4;
	add.s64 	%rd261, %rd5, %rd260;
	ld.local.u32 	%r450, [%rd261];
	mad.lo.s32 	%r451, %r450, %r235, %r445;
	mul.wide.s32 	%rd262, %r451, 4;
	add.s64 	%rd263, %rd2, %rd262;
	ld.global.u32 	%r452, [%rd263];
	add.s32 	%r453, %r452, %r448;
	ld.local.u32 	%r454, [%rd251+12];
	mad.lo.s32 	%r455, %r454, %r235, %r450;
	mul.wide.s32 	%rd264, %r455, 4;
	add.s64 	%rd265, %rd2, %rd264;
	ld.global.u32 	%r456, [%rd265];
	add.s32 	%r650, %r456, %r453;
	add.s32 	%r645, %r645, 4;
$L__BB0_127:
	setp.eq.s32 	%p65, %r102, 0;
	@%p65 bra 	$L__BB0_132;
	setp.eq.s32 	%p66, %r102, 1;
	@%p66 bra 	$L__BB0_130;
	mul.wide.u32 	%rd266, %r645, 4;
	add.s64 	%rd267, %rd5, %rd266;
	ld.local.u32 	%r458, [%rd267];
	mul.wide.s32 	%rd268, %r645, 4;
	add.s64 	%rd269, %rd5, %rd268;
	ld.local.u32 	%r459, [%rd269+-4];
	mad.lo.s32 	%r460, %r458, %r235, %r459;
	mul.wide.s32 	%rd270, %r460, 4;
	add.s64 	%rd271, %rd2, %rd270;
	ld.global.u32 	%r461, [%rd271];
	add.s32 	%r462, %r461, %r650;
	ld.local.u32 	%r463, [%rd267+4];
	mad.lo.s32 	%r464, %r463, %r235, %r458;
	mul.wide.s32 	%rd272, %r464, 4;
	add.s64 	%rd273, %rd2, %rd272;
	ld.global.u32 	%r465, [%rd273];
	add.s32 	%r650, %r465, %r462;
	add.s32 	%r645, %r645, 2;
$L__BB0_130:
	setp.eq.s32 	%p67, %r108, 0;
	@%p67 bra 	$L__BB0_132;
	mul.wide.u32 	%rd274, %r645, 4;
	add.s64 	%rd275, %rd5, %rd274;
	ld.local.u32 	%r466, [%rd275];
	mul.wide.s32 	%rd276, %r645, 4;
	add.s64 	%rd277, %rd5, %rd276;
	ld.local.u32 	%r467, [%rd277+-4];
	mad.lo.s32 	%r468, %r466, %r235, %r467;
	mul.wide.s32 	%rd278, %r468, 4;
	add.s64 	%rd279, %rd2, %rd278;
	ld.global.u32 	%r469, [%rd279];
	add.s32 	%r650, %r469, %r650;
$L__BB0_132:
	ld.shared.u32 	%r470, [%r4];
	setp.ge.s32 	%p68, %r650, %r470;
	@%p68 bra 	$L__BB0_147;
	setp.lt.s32 	%p69, %r235, 0;
	st.shared.u32 	[%r4], %r650;
	@%p69 bra 	$L__BB0_147;
	setp.lt.u32 	%p70, %r235, 15;
	mov.b32 	%r653, 0;
	@%p70 bra 	$L__BB0_137;
	mov.b32 	%r651, 0;
$L__BB0_136:
	.pragma "nounroll";
	mul.wide.u32 	%rd280, %r651, 4;
	add.s64 	%rd281, %rd5, %rd280;
	ld.local.u32 	%r473, [%rd281];
	ld.shared.u64 	%rd282, [%r6];
	add.s64 	%rd283, %rd282, %rd280;
	st.u32 	[%rd283], %r473;
	ld.local.u32 	%r474, [%rd281+4];
	ld.shared.u64 	%rd284, [%r6];
	add.s64 	%rd285, %rd284, %rd280;
	st.u32 	[%rd285+4], %r474;
	ld.local.u32 	%r475, [%rd281+8];
	ld.shared.u64 	%rd286, [%r6];
	add.s64 	%rd287, %rd286, %rd280;
	st.u32 	[%rd287+8], %r475;
	ld.local.u32 	%r476, [%rd281+12];
	ld.shared.u64 	%rd288, [%r6];
	add.s64 	%rd289, %rd288, %rd280;
	st.u32 	[%rd289+12], %r476;
	ld.local.u32 	%r477, [%rd281+16];
	ld.shared.u64 	%rd290, [%r6];
	add.s64 	%rd291, %rd290, %rd280;
	st.u32 	[%rd291+16], %r477;
	ld.local.u32 	%r478, [%rd281+20];
	ld.shared.u64 	%rd292, [%r6];
	add.s64 	%rd293, %rd292, %rd280;
	st.u32 	[%rd293+20], %r478;
	ld.local.u32 	%r479, [%rd281+24];
	ld.shared.u64 	%rd294, [%r6];
	add.s64 	%rd295, %rd294, %rd280;
	st.u32 	[%rd295+24], %r479;
	ld.local.u32 	%r480, [%rd281+28];
	ld.shared.u64 	%rd296, [%r6];
	add.s64 	%rd297, %rd296, %rd280;
	st.u32 	[%rd297+28], %r480;
	ld.local.u32 	%r481, [%rd281+32];
	ld.shared.u64 	%rd298, [%r6];
	add.s64 	%rd299, %rd298, %rd280;
	st.u32 	[%rd299+32], %r481;
	ld.local.u32 	%r482, [%rd281+36];
	ld.shared.u64 	%rd300, [%r6];
	add.s64 	%rd301, %rd300, %rd280;
	st.u32 	[%rd301+36], %r482;
	ld.local.u32 	%r483, [%rd281+40];
	ld.shared.u64 	%rd302, [%r6];
	add.s64 	%rd303, %rd302, %rd280;
	st.u32 	[%rd303+40], %r483;
	ld.local.u32 	%r484, [%rd281+44];
	ld.shared.u64 	%rd304, [%r6];
	add.s64 	%rd305, %rd304, %rd280;
	st.u32 	[%rd305+44], %r484;
	ld.local.u32 	%r485, [%rd281+48];
	ld.shared.u64 	%rd306, [%r6];
	add.s64 	%rd307, %rd306, %rd280;
	st.u32 	[%rd307+48], %r485;
	ld.local.u32 	%r486, [%rd281+52];
	ld.shared.u64 	%rd308, [%r6];
	add.s64 	%rd309, %rd308, %rd280;
	st.u32 	[%rd309+52], %r486;
	ld.local.u32 	%r487, [%rd281+56];
	ld.shared.u64 	%rd310, [%r6];
	add.s64 	%rd311, %rd310, %rd280;
	st.u32 	[%rd311+56], %r487;
	ld.local.u32 	%r488, [%rd281+60];
	ld.shared.u64 	%rd312, [%r6];
	add.s64 	%rd313, %rd312, %rd280;
	st.u32 	[%rd313+60], %r488;
	add.s32 	%r651, %r651, 16;
	setp.ne.s32 	%p71, %r651, %r109;
	mov.u32 	%r653, %r109;
	@%p71 bra 	$L__BB0_136;
$L__BB0_137:
	setp.eq.s32 	%p72, %r103, 0;
	@%p72 bra 	$L__BB0_147;
	add.s32 	%r489, %r103, -1;
	setp.lt.u32 	%p73, %r489, 7;
	@%p73 bra 	$L__BB0_140;
	mul.wide.u32 	%rd314, %r653, 4;
	add.s64 	%rd315, %rd5, %rd314;
	ld.local.u32 	%r490, [%rd315];
	ld.shared.u64 	%rd316, [%r6];
	add.s64 	%rd317, %rd316, %rd314;
	st.u32 	[%rd317], %r490;
	ld.local.u32 	%r491, [%rd315+4];
	ld.shared.u64 	%rd318, [%r6];
	add.s64 	%rd319, %rd318, %rd314;
	st.u32 	[%rd319+4], %r491;
	ld.local.u32 	%r492, [%rd315+8];
	ld.shared.u64 	%rd320, [%r6];
	add.s64 	%rd321, %rd320, %rd314;
	st.u32 	[%rd321+8], %r492;
	ld.local.u32 	%r493, [%rd315+12];
	ld.shared.u64 	%rd322, [%r6];
	add.s64 	%rd323, %rd322, %rd314;
	st.u32 	[%rd323+12], %r493;
	ld.local.u32 	%r494, [%rd315+16];
	ld.shared.u64 	%rd324, [%r6];
	add.s64 	%rd325, %rd324, %rd314;
	st.u32 	[%rd325+16], %r494;
	ld.local.u32 	%r495, [%rd315+20];
	ld.shared.u64 	%rd326, [%r6];
	add.s64 	%rd327, %rd326, %rd314;
	st.u32 	[%rd327+20], %r495;
	ld.local.u32 	%r496, [%rd315+24];
	ld.shared.u64 	%rd328, [%r6];
	add.s64 	%rd329, %rd328, %rd314;
	st.u32 	[%rd329+24], %r496;
	ld.local.u32 	%r497, [%rd315+28];
	ld.shared.u64 	%rd330, [%r6];
	add.s64 	%rd331, %rd330, %rd314;
	st.u32 	[%rd331+28], %r497;
	add.s32 	%r653, %r653, 8;
$L__BB0_140:
	setp.eq.s32 	%p74, %r104, 0;
	@%p74 bra 	$L__BB0_147;
	add.s32 	%r498, %r104, -1;
	setp.lt.u32 	%p75, %r498, 3;
	@%p75 bra 	$L__BB0_143;
	mul.wide.u32 	%rd332, %r653, 4;
	add.s64 	%rd333, %rd5, %rd332;
	ld.local.u32 	%r499, [%rd333];
	ld.shared.u64 	%rd334, [%r6];
	add.s64 	%rd335, %rd334, %rd332;
	st.u32 	[%rd335], %r499;
	ld.local.u32 	%r500, [%rd333+4];
	ld.shared.u64 	%rd336, [%r6];
	add.s64 	%rd337, %rd336, %rd332;
	st.u32 	[%rd337+4], %r500;
	ld.local.u32 	%r501, [%rd333+8];
	ld.shared.u64 	%rd338, [%r6];
	add.s64 	%rd339, %rd338, %rd332;
	st.u32 	[%rd339+8], %r501;
	ld.local.u32 	%r502, [%rd333+12];
	ld.shared.u64 	%rd340, [%r6];
	add.s64 	%rd341, %rd340, %rd332;
	st.u32 	[%rd341+12], %r502;
	add.s32 	%r653, %r653, 4;
$L__BB0_143:
	setp.eq.s32 	%p76, %r110, 0;
	@%p76 bra 	$L__BB0_147;
	setp.eq.s32 	%p77, %r110, 1;
	mul.wide.u32 	%rd342, %r653, 4;
	add.s64 	%rd68, %rd5, %rd342;
	ld.local.u32 	%r503, [%rd68];
	ld.shared.u64 	%rd343, [%r6];
	add.s64 	%rd344, %rd343, %rd342;
	st.u32 	[%rd344], %r503;
	@%p77 bra 	$L__BB0_147;
	setp.eq.s32 	%p78, %r110, 2;
	ld.local.u32 	%r504, [%rd68+4];
	ld.shared.u64 	%rd345, [%r6];
	mul.wide.u32 	%rd346, %r653, 4;
	add.s64 	%rd347, %rd345, %rd346;
	st.u32 	[%rd347+4], %r504;
	@%p78 bra 	$L__BB0_147;
	ld.local.u32 	%r505, [%rd68+8];
	ld.shared.u64 	%rd348, [%r6];
	mul.wide.u32 	%rd349, %r653, 4;
	add.s64 	%rd350, %rd348, %rd349;
	st.u32 	[%rd350+8], %r505;
$L__BB0_147:
	add.s64 	%rd412, %rd412, 1;
	ld.local.u32 	%r655, [%rd64];
	mov.b32 	%r656, 0;
	mov.u32 	%r657, %r111;
$L__BB0_148:
	mul.wide.u32 	%rd351, %r657, 4;
	add.s64 	%rd70, %rd4, %rd351;
	ld.local.u32 	%r149, [%rd70];
	setp.gt.s32 	%p79, %r655, %r149;
	@%p79 bra 	$L__BB0_150;
	add.s32 	%r150, %r657, -1;
	setp.lt.s32 	%p80, %r657, 1;
	add.s32 	%r656, %r656, 1;
	mov.u32 	%r655, %r149;
	mov.u32 	%r657, %r150;
	@%p80 bra 	$L__BB0_160;
	bra.uni 	$L__BB0_148;
$L__BB0_150:
	add.s32 	%r666, %r657, 1;
	add.s32 	%r658, %r657, 2;
	setp.ge.s32 	%p81, %r658, %r7;
	mov.u32 	%r665, %r666;
	@%p81 bra 	$L__BB0_157;
	ld.local.u32 	%r660, [%rd70+4];
	and.b32  	%r155, %r656, 3;
	setp.eq.s32 	%p82, %r155, 0;
	mov.u32 	%r665, %r666;
	@%p82 bra 	$L__BB0_155;
	ld.local.u32 	%r508, [%rd70+8];
	setp.gt.s32 	%p83, %r508, %r149;
	setp.lt.s32 	%p84, %r508, %r660;
	and.pred  	%p85, %p83, %p84;
	selp.b32 	%r660, %r508, %r660, %p85;
	selp.b32 	%r665, %r658, %r666, %p85;
	add.s32 	%r658, %r657, 3;
	setp.eq.s32 	%p86, %r155, 1;
	@%p86 bra 	$L__BB0_155;
	ld.local.u32 	%r510, [%rd70+12];
	setp.gt.s32 	%p87, %r510, %r149;
	setp.lt.s32 	%p88, %r510, %r660;
	and.pred  	%p89, %p87, %p88;
	selp.b32 	%r660, %r510, %r660, %p89;
	selp.b32 	%r665, %r658, %r665, %p89;
	add.s32 	%r658, %r657, 4;
	setp.eq.s32 	%p90, %r155, 2;
	@%p90 bra 	$L__BB0_155;
	ld.local.u32 	%r512, [%rd70+16];
	setp.gt.s32 	%p91, %r512, %r149;
	setp.lt.s32 	%p92, %r512, %r660;
	and.pred  	%p93, %p91, %p92;
	selp.b32 	%r660, %r512, %r660, %p93;
	selp.b32 	%r665, %r658, %r665, %p93;
	add.s32 	%r658, %r657, 5;
$L__BB0_155:
	add.s32 	%r514, %r656, -1;
	setp.lt.u32 	%p94, %r514, 3;
	@%p94 bra 	$L__BB0_157;
$L__BB0_156:
	mul.wide.u32 	%rd352, %r658, 4;
	add.s64 	%rd353, %rd4, %rd352;
	ld.local.u32 	%r515, [%rd353];
	setp.gt.s32 	%p95, %r515, %r149;
	setp.lt.s32 	%p96, %r515, %r660;
	and.pred  	%p97, %p95, %p96;
	selp.b32 	%r517, %r515, %r660, %p97;
	selp.b32 	%r519, %r658, %r665, %p97;
	add.s32 	%r520, %r658, 1;
	ld.local.u32 	%r521, [%rd353+4];
	setp.gt.s32 	%p98, %r521, %r149;
	setp.lt.s32 	%p99, %r521, %r517;
	and.pred  	%p100, %p98, %p99;
	selp.b32 	%r523, %r521, %r517, %p100;
	selp.b32 	%r525, %r520, %r519, %p100;
	add.s32 	%r526, %r658, 2;
	ld.local.u32 	%r527, [%rd353+8];
	setp.gt.s32 	%p101, %r527, %r149;
	setp.lt.s32 	%p102, %r527, %r523;
	and.pred  	%p103, %p101, %p102;
	selp.b32 	%r529, %r527, %r523, %p103;
	selp.b32 	%r531, %r526, %r525, %p103;
	add.s32 	%r532, %r658, 3;
	ld.local.u32 	%r533, [%rd353+12];
	setp.gt.s32 	%p104, %r533, %r149;
	setp.lt.s32 	%p105, %r533, %r529;
	and.pred  	%p106, %p104, %p105;
	selp.b32 	%r660, %r533, %r529, %p106;
	selp.b32 	%r665, %r532, %r531, %p106;
	add.s32 	%r658, %r658, 4;
	setp.ne.s32 	%p107, %r658, %r7;
	@%p107 bra 	$L__BB0_156;
$L__BB0_157:
	mul.wide.u32 	%rd354, %r665, 4;
	add.s64 	%rd355, %rd4, %rd354;
	ld.local.u32 	%r535, [%rd355];
	st.local.u32 	[%rd70], %r535;
	st.local.u32 	[%rd355], %r149;
	setp.ge.s32 	%p108, %r666, %r80;
	@%p108 bra 	$L__BB0_160;
	mov.u32 	%r667, %r80;
$L__BB0_159:
	mul.wide.u32 	%rd356, %r666, 4;
	add.s64 	%rd357, %rd4, %rd356;
	mul.wide.u32 	%rd358, %r667, 4;
	add.s64 	%rd359, %rd4, %rd358;
	ld.local.u32 	%r536, [%rd357];
	ld.local.u32 	%r537, [%rd359];
	st.local.u32 	[%rd357], %r537;
	st.local.u32 	[%rd359], %r536;
	add.s32 	%r667, %r667, -1;
	add.s32 	%r666, %r666, 1;
	setp.lt.s32 	%p109, %r666, %r667;
	@%p109 bra 	$L__BB0_159;
$L__BB0_160:
	setp.ne.s64 	%p110, %rd412, %rd63;
	@%p110 bra 	$L__BB0_106;
$L__BB0_161:
	bar.sync 	0;
	setp.ne.s32 	%p130, %r1, 0;
	@%p130 bra 	$L__BB0_213;
	setp.gt.s32 	%p131, %r235, -1;
	cvt.u64.u32 	%rd71, %r2;
	mul.wide.u32 	%rd380, %r2, 4;
	mov.u64 	%rd381, block_optimal_values;
	add.s64 	%rd72, %rd381, %rd380;
	@%p131 bra 	$L__BB0_197;
	mov.b32 	%r670, 1000000000;
	mov.b32 	%r668, 32;
	mov.u32 	%r599, _ZZ8tsp_cudaPiS_PxiE21thread_optimal_values;
$L__BB0_164:
	add.s32 	%r182, %r599, %r668;
	ld.shared.u32 	%r183, [%r182+-32];
	setp.ge.s32 	%p143, %r183, %r670;
	@%p143 bra 	$L__BB0_166;
	st.global.u32 	[%rd72], %r183;
	mov.u32 	%r670, %r183;
$L__BB0_166:
	ld.shared.u32 	%r185, [%r182+-28];
	setp.ge.s32 	%p144, %r185, %r670;
	@%p144 bra 	$L__BB0_168;
	st.global.u32 	[%rd72], %r185;
	mov.u32 	%r670, %r185;
$L__BB0_168:
	ld.shared.u32 	%r187, [%r182+-24];
	setp.ge.s32 	%p145, %r187, %r670;
	@%p145 bra 	$L__BB0_170;
	st.global.u32 	[%rd72], %r187;
	mov.u32 	%r670, %r187;
$L__BB0_170:
	ld.shared.u32 	%r189, [%r182+-20];
	setp.ge.s32 	%p146, %r189, %r670;
	@%p146 bra 	$L__BB0_172;
	st.global.u32 	[%rd72], %r189;
	mov.u32 	%r670, %r189;
$L__BB0_172:
	ld.shared.u32 	%r191, [%r182+-16];
	setp.ge.s32 	%p147, %r191, %r670;
	@%p147 bra 	$L__BB0_174;
	st.global.u32 	[%rd72], %r191;
	mov.u32 	%r670, %r191;
$L__BB0_174:
	ld.shared.u32 	%r193, [%r182+-12];
	setp.ge.s32 	%p148, %r193, %r670;
	@%p148 bra 	$L__BB0_176;
	st.global.u32 	[%rd72], %r193;
	mov.u32 	%r670, %r193;
$L__BB0_176:
	ld.shared.u32 	%r195, [%r182+-8];
	setp.ge.s32 	%p149, %r195, %r670;
	@%p149 bra 	$L__BB0_178;
	st.global.u32 	[%rd72], %r195;
	mov.u32 	%r670, %r195;
$L__BB0_178:
	ld.shared.u32 	%r197, [%r182+-4];
	setp.ge.s32 	%p150, %r197, %r670;
	@%p150 bra 	$L__BB0_180;
	st.global.u32 	[%rd72], %r197;
	mov.u32 	%r670, %r197;
$L__BB0_180:
	ld.shared.u32 	%r199, [%r182];
	setp.ge.s32 	%p151, %r199, %r670;
	@%p151 bra 	$L__BB0_182;
	st.global.u32 	[%rd72], %r199;
	mov.u32 	%r670, %r199;
$L__BB0_182:
	ld.shared.u32 	%r201, [%r182+4];
	setp.ge.s32 	%p152, %r201, %r670;
	@%p152 bra 	$L__BB0_184;
	st.global.u32 	[%rd72], %r201;
	mov.u32 	%r670, %r201;
$L__BB0_184:
	ld.shared.u32 	%r203, [%r182+8];
	setp.ge.s32 	%p153, %r203, %r670;
	@%p153 bra 	$L__BB0_186;
	st.global.u32 	[%rd72], %r203;
	mov.u32 	%r670, %r203;
$L__BB0_186:
	ld.shared.u32 	%r205, [%r182+12];
	setp.ge.s32 	%p154, %r205, %r670;
	@%p154 bra 	$L__BB0_188;
	st.global.u32 	[%rd72], %r205;
	mov.u32 	%r670, %r205;
$L__BB0_188:
	ld.shared.u32 	%r207, [%r182+16];
	setp.ge.s32 	%p155, %r207, %r670;
	@%p155 bra 	$L__BB0_190;
	st.global.u32 	[%rd72], %r207;
	mov.u32 	%r670, %r207;
$L__BB0_190:
	ld.shared.u32 	%r209, [%r182+20];
	setp.ge.s32 	%p156, %r209, %r670;
	@%p156 bra 	$L__BB0_192;
	st.global.u32 	[%rd72], %r209;
	mov.u32 	%r670, %r209;
$L__BB0_192:
	ld.shared.u32 	%r211, [%r182+24];
	setp.ge.s32 	%p157, %r211, %r670;
	@%p157 bra 	$L__BB0_194;
	st.global.u32 	[%rd72], %r211;
	mov.u32 	%r670, %r211;
$L__BB0_194:
	ld.shared.u32 	%r213, [%r182+28];
	setp.ge.s32 	%p158, %r213, %r670;
	@%p158 bra 	$L__BB0_196;
	st.global.u32 	[%rd72], %r213;
	mov.u32 	%r670, %r213;
$L__BB0_196:
	add.s32 	%r668, %r668, 64;
	setp.eq.s32 	%p159, %r668, 4128;
	@%p159 bra 	$L__BB0_213;
	bra.uni 	$L__BB0_164;
$L__BB0_197:
	mov.u64 	%rd382, block_optimal_paths;
	mad.lo.s64 	%rd73, %rd71, 68, %rd382;
	and.b32  	%r216, %r5, 15;
	add.s32 	%r217, %r216, -1;
	and.b32  	%r218, %r5, 7;
	add.s32 	%r219, %r218, -1;
	and.b32  	%r220, %r5, -16;
	and.b32  	%r221, %r5, 3;
	neg.s32 	%r222, %r220;
	mul.wide.u32 	%rd383, %r2, 68;
	add.s64 	%rd384, %rd383, %rd382;
	add.s64 	%rd74, %rd384, 32;
	mov.b32 	%r692, 1000000000;
	mov.b32 	%r686, 0;
$L__BB0_198:
	shl.b32 	%r559, %r686, 2;
	mov.u32 	%r560, _ZZ8tsp_cudaPiS_PxiE21thread_optimal_values;
	add.s32 	%r561, %r560, %r559;
	ld.shared.u32 	%r225, [%r561];
	setp.ge.s32 	%p132, %r225, %r692;
	@%p132 bra 	$L__BB0_212;
	setp.lt.u32 	%p133, %r235, 15;
	st.global.u32 	[%rd72], %r225;
	shl.b32 	%r563, %r686, 3;
	mov.u32 	%r564, _ZZ8tsp_cudaPiS_PxiE20thread_optimal_paths;
	add.s32 	%r565, %r564, %r563;
	ld.shared.u64 	%rd75, [%r565];
	mov.b32 	%r690, 0;
	@%p133 bra 	$L__BB0_202;
	add.s64 	%rd414, %rd75, 32;
	mov.u64 	%rd413, %rd74;
	mov.u32 	%r688, %r222;
$L__BB0_201:
	.pragma "nounroll";
	ld.u32 	%r566, [%rd414+-32];
	st.global.u32 	[%rd413+-32], %r566;
	ld.u32 	%r567, [%rd414+-28];
	st.global.u32 	[%rd413+-28], %r567;
	ld.u32 	%r568, [%rd414+-24];
	st.global.u32 	[%rd413+-24], %r568;
	ld.u32 	%r569, [%rd414+-20];
	st.global.u32 	[%rd413+-20], %r569;
	ld.u32 	%r570, [%rd414+-16];
	st.global.u32 	[%rd413+-16], %r570;
	ld.u32 	%r571, [%rd414+-12];
	st.global.u32 	[%rd413+-12], %r571;
	ld.u32 	%r572, [%rd414+-8];
	st.global.u32 	[%rd413+-8], %r572;
	ld.u32 	%r573, [%rd414+-4];
	st.global.u32 	[%rd413+-4], %r573;
	ld.u32 	%r574, [%rd414];
	st.global.u32 	[%rd413], %r574;
	ld.u32 	%r575, [%rd414+4];
	st.global.u32 	[%rd413+4], %r575;
	ld.u32 	%r576, [%rd414+8];
	st.global.u32 	[%rd413+8], %r576;
	ld.u32 	%r577, [%rd414+12];
	st.global.u32 	[%rd413+12], %r577;
	ld.u32 	%r578, [%rd414+16];
	st.global.u32 	[%rd413+16], %r578;
	ld.u32 	%r579, [%rd414+20];
	st.global.u32 	[%rd413+20], %r579;
	ld.u32 	%r580, [%rd414+24];
	st.global.u32 	[%rd413+24], %r580;
	ld.u32 	%r581, [%rd414+28];
	st.global.u32 	[%rd413+28], %r581;
	add.s32 	%r688, %r688, 16;
	add.s64 	%rd414, %rd414, 64;
	add.s64 	%rd413, %rd413, 64;
	setp.ne.s32 	%p134, %r688, 0;
	mov.u32 	%r690, %r220;
	@%p134 bra 	$L__BB0_201;
$L__BB0_202:
	setp.eq.s32 	%p135, %r216, 0;
	mov.u32 	%r692, %r225;
	@%p135 bra 	$L__BB0_212;
	setp.lt.u32 	%p136, %r217, 7;
	@%p136 bra 	$L__BB0_205;
	mul.wide.u32 	%rd385, %r690, 4;
	add.s64 	%rd386, %rd75, %rd385;
	ld.u32 	%r582, [%rd386];
	add.s64 	%rd387, %rd73, %rd385;
	st.global.u32 	[%rd387], %r582;
	ld.u32 	%r583, [%rd386+4];
	st.global.u32 	[%rd387+4], %r583;
	ld.u32 	%r584, [%rd386+8];
	st.global.u32 	[%rd387+8], %r584;
	ld.u32 	%r585, [%rd386+12];
	st.global.u32 	[%rd387+12], %r585;
	ld.u32 	%r586, [%rd386+16];
	st.global.u32 	[%rd387+16], %r586;
	ld.u32 	%r587, [%rd386+20];
	st.global.u32 	[%rd387+20], %r587;
	ld.u32 	%r588, [%rd386+24];
	st.global.u32 	[%rd387+24], %r588;
	ld.u32 	%r589, [%rd386+28];
	st.global.u32 	[%rd387+28], %r589;
	add.s32 	%r690, %r690, 8;
$L__BB0_205:
	setp.eq.s32 	%p137, %r218, 0;
	mov.u32 	%r692, %r225;
	@%p137 bra 	$L__BB0_212;
	setp.lt.u32 	%p138, %r219, 3;
	@%p138 bra 	$L__BB0_208;
	mul.wide.u32 	%rd388, %r690, 4;
	add.s64 	%rd389, %rd75, %rd388;
	ld.u32 	%r590, [%rd389];
	add.s64 	%rd390, %rd73, %rd388;
	st.global.u32 	[%rd390], %r590;
	ld.u32 	%r591, [%rd389+4];
	st.global.u32 	[%rd390+4], %r591;
	ld.u32 	%r592, [%rd389+8];
	st.global.u32 	[%rd390+8], %r592;
	ld.u32 	%r593, [%rd389+12];
	st.global.u32 	[%rd390+12], %r593;
	add.s32 	%r690, %r690, 4;
$L__BB0_208:
	setp.eq.s32 	%p139, %r221, 0;
	mov.u32 	%r692, %r225;
	@%p139 bra 	$L__BB0_212;
	setp.eq.s32 	%p140, %r221, 1;
	mul.wide.u32 	%rd391, %r690, 4;
	add.s64 	%rd81, %rd75, %rd391;
	ld.u32 	%r594, [%rd81];
	add.s64 	%rd82, %rd73, %rd391;
	st.global.u32 	[%rd82], %r594;
	mov.u32 	%r692, %r225;
	@%p140 bra 	$L__BB0_212;
	setp.eq.s32 	%p141, %r221, 2;
	ld.u32 	%r595, [%rd81+4];
	st.global.u32 	[%rd82+4], %r595;
	mov.u32 	%r692, %r225;
	@%p141 bra 	$L__BB0_212;
	ld.u32 	%r596, [%rd81+8];
	st.global.u32 	[%rd82+8], %r596;
	mov.u32 	%r692, %r225;
$L__BB0_212:
	add.s32 	%r686, %r686, 1;
	setp.ne.s32 	%p142, %r686, 1024;
	@%p142 bra 	$L__BB0_198;
$L__BB0_213:
	ret;

}


// ===== COMPILED SASS (sm_100) =====

	.target	sm_100

	.elftype	@"ET_EXEC"


//--------------------- .note.nv.tkinfo           --------------------------
	.section	.note.nv.tkinfo,"",@"SHT_NOTE"
	.sectionflags	@"SHF_NOTE_NV_TKINFO"
	.tkinfo
        /*0018*/ 	.word	0x00000002
        /*0030*/ 	.string	""
        /*0030*/ 	.string	"ptxas"
        /*0030*/ 	.string	"Cuda compilation tools, release 13.0, V13.0.88"
        /*0030*/ 	.string	"Build cuda_13.0.r13.0/compiler.36424714_0"
        /*0030*/ 	.string	"-arch sm_100 -m 64 "



//--------------------- .note.nv.cuinfo           --------------------------
	.section	.note.nv.cuinfo,"",@"SHT_NOTE"
	.sectionflags	@"SHF_NOTE_NV_CUINFO"
        /*0018*/ 	.short	0x0002
        /*001a*/ 	.short	0x0064
        /*001c*/ 	.short	0x0082
	.zero		2


//--------------------- .nv.info                  --------------------------
	.section	.nv.info,"",@"SHT_CUDA_INFO"
	.align	4


	//----- nvinfo : EIATTR_REGCOUNT
	.align		4
        /*0000*/ 	.byte	0x04, 0x2f
        /*0002*/ 	.short	(.L_3 - .L_2)
	.align		4
.L_2:
        /*0004*/ 	.word	index@(_Z8tsp_cudaPiS_Pxi)
        /*0008*/ 	.word	0x00000028


	//----- nvinfo : EIATTR_FRAME_SIZE
	.align		4
.L_3:
        /*000c*/ 	.byte	0x04, 0x11
        /*000e*/ 	.short	(.L_5 - .L_4)
	.align		4
.L_4:
        /*0010*/ 	.word	index@($__internal_0_$__cuda_sm20_div_s64)
        /*0014*/ 	.word	0x00000090


	//----- nvinfo : EIATTR_FRAME_SIZE
	.align		4
.L_5:
        /*0018*/ 	.byte	0x04, 0x11
        /*001a*/ 	.short	(.L_7 - .L_6)
	.align		4
.L_6:
        /*001c*/ 	.word	index@(_Z8tsp_cudaPiS_Pxi)
        /*0020*/ 	.word	0x00000090


	//----- nvinfo : EIATTR_MIN_STACK_SIZE
	.align		4
.L_7:
        /*0024*/ 	.byte	0x04, 0x12
        /*0026*/ 	.short	(.L_9 - .L_8)
	.align		4
.L_8:
        /*0028*/ 	.word	index@(_Z8tsp_cudaPiS_Pxi)
        /*002c*/ 	.word	0x00000090
.L_9:


//--------------------- .nv.compat                --------------------------
	.section	.nv.compat,"",@"SHT_CUDA_COMPAT_INFO"
	.align	4
        /*0000*/ 	.byte	0x02, 0x09, 0x00, 0x00, 0x02, 0x02, 0x01, 0x00, 0x02, 0x05, 0x05, 0x00, 0x03, 0x07, 0x01, 0x01
        /*0010*/ 	.byte	0x02, 0x03, 0x00, 0x00, 0x02, 0x06, 0x01, 0x00, 0x04, 0x0b, 0x08, 0x00, 0x09, 0x00, 0x00, 0x00
        /*0020*/ 	.byte	0x00, 0x00, 0x00, 0x00


//--------------------- .nv.info._Z8tsp_cudaPiS_Pxi --------------------------
	.section	.nv.info._Z8tsp_cudaPiS_Pxi,"",@"SHT_CUDA_INFO"
	.sectionflags	@""
	.align	4


	//----- nvinfo : EIATTR_CUDA_API_VERSION
	.align		4
        /*0000*/ 	.byte	0x04, 0x37
        /*0002*/ 	.short	(.L_11 - .L_10)
.L_10:
        /*0004*/ 	.word	0x00000082


	//----- nvinfo : EIATTR_KPARAM_INFO
	.align		4
.L_11:
        /*0008*/ 	.byte	0x04, 0x17
        /*000a*/ 	.short	(.L_13 - .L_12)
.L_12:
        /*000c*/ 	.word	0x00000000
        /*0010*/ 	.short	0x0003
        /*0012*/ 	.short	0x0018
        /*0014*/ 	.byte	0x00, 0xf0, 0x11, 0x00


	//----- nvinfo : EIATTR_KPARAM_INFO
	.align		4
.L_13:
        /*0018*/ 	.byte	0x04, 0x17
        /*001a*/ 	.short	(.L_15 - .L_14)
.L_14:
        /*001c*/ 	.word	0x00000000
        /*0020*/ 	.short	0x0002
        /*0022*/ 	.short	0x0010
        /*0024*/ 	.byte	0x00, 0xf5, 0x21, 0x00


	//----- nvinfo : EIATTR_KPARAM_INFO
	.align		4
.L_15:
        /*0028*/ 	.byte	0x04, 0x17
        /*002a*/ 	.short	(.L_17 - .L_16)
.L_16:
        /*002c*/ 	.word	0x00000000
        /*0030*/ 	.short	0x0001
        /*0032*/ 	.short	0x0008
        /*0034*/ 	.byte	0x00, 0xf5, 0x21, 0x00


	//----- nvinfo : EIATTR_KPARAM_INFO
	.align		4
.L_17:
        /*0038*/ 	.byte	0x04, 0x17
        /*003a*/ 	.short	(.L_19 - .L_18)
.L_18:
        /*003c*/ 	.word	0x00000000
        /*0040*/ 	.short	0x0000
        /*0042*/ 	.short	0x0000
        /*0044*/ 	.byte	0x00, 0xf5, 0x21, 0x00


	//----- nvinfo : EIATTR_SPARSE_MMA_MASK
	.align		4
.L_19:
        /*0048*/ 	.byte	0x03, 0x50
        /*004a*/ 	.short	0x0000


	//----- nvinfo : EIATTR_MAXREG_COUNT
	.align		4
        /*004c*/ 	.byte	0x03, 0x1b
        /*004e*/ 	.short	0x00ff


	//----- nvinfo : EIATTR_NUM_BARRIERS
	.align		4
        /*0050*/ 	.byte	0x02, 0x4c
        /*0052*/ 	.byte	0x01
	.zero		1


	//----- nvinfo : EIATTR_EXTERNS
	.align		4
        /*0054*/ 	.byte	0x04, 0x0f
        /*0056*/ 	.short	(.L_21 - .L_20)


	//   ....[0]....
	.align		4
.L_20:
        /*0058*/ 	.word	index@(free)


	//   ....[1]....
	.align		4
        /*005c*/ 	.word	index@(malloc)


	//----- nvinfo : EIATTR_MERCURY_ISA_VERSION
	.align		4
.L_21:
        /*0060*/ 	.byte	0x03, 0x5f
        /*0062*/ 	.short	0x0101


	//----- nvinfo : EIATTR_VRC_CTA_INIT_COUNT
	.align		4
        /*0064*/ 	.byte	0x02, 0x4a
	.zero		1
	.zero		1


	//----- nvinfo : EIATTR_SYSCALL_OFFSETS
	.align		4
        /*0068*/ 	.byte	0x04, 0x46
        /*006a*/ 	.short	(.L_23 - .L_22)


	//   ....[0]....
.L_22:
        /*006c*/ 	.word	0x00000130


	//   ....[1]....
        /*0070*/ 	.word	0x000011c0


	//   ....[2]....
        /*0074*/ 	.word	0x00002300


	//----- nvinfo : EIATTR_EXIT_INSTR_OFFSETS
	.align		4
.L_23:
        /*0078*/ 	.byte	0x04, 0x1c
        /*007a*/ 	.short	(.L_25 - .L_24)


	//   ....[0]....
.L_24:
        /*007c*/ 	.word	0x00005f30


	//   ....[1]....
        /*0080*/ 	.word	0x00006330


	//   ....[2]....
        /*0084*/ 	.word	0x00006c40


	//----- nvinfo : EIATTR_CRS_STACK_SIZE
	.align		4
.L_25:
        /*0088*/ 	.byte	0x04, 0x1e
        /*008a*/ 	.short	(.L_27 - .L_26)
.L_26:
        /*008c*/ 	.word	0x00000000


	//----- nvinfo : EIATTR_CBANK_PARAM_SIZE
	.align		4
.L_27:
        /*0090*/ 	.byte	0x03, 0x19
        /*0092*/ 	.short	0x001c


	//----- nvinfo : EIATTR_PARAM_CBANK
	.align		4
        /*0094*/ 	.byte	0x04, 0x0a
        /*0096*/ 	.short	(.L_29 - .L_28)
	.align		4
.L_28:
        /*0098*/ 	.word	index@(.nv.constant0._Z8tsp_cudaPiS_Pxi)
        /*009c*/ 	.short	0x0380
        /*009e*/ 	.short	0x001c


	//----- nvinfo : EIATTR_SW_WAR
	.align		4
.L_29:
        /*00a0*/ 	.byte	0x04, 0x36
        /*00a2*/ 	.short	(.L_31 - .L_30)
.L_30:
        /*00a4*/ 	.word	0x00000008
.L_31:


//--------------------- .nv.callgraph             --------------------------
	.section	.nv.callgraph,"",@"SHT_CUDA_CALLGRAPH"
	.align	4
	.sectionentsize	8
	.align		4
        /*0000*/ 	.word	0x00000000
	.align		4
        /*0004*/ 	.word	0xffffffff
	.align		4
        /*0008*/ 	.word	index@(_Z8tsp_cudaPiS_Pxi)
	.align		4
        /*000c*/ 	.word	index@(free)
	.align		4
        /*0010*/ 	.word	index@(_Z8tsp_cudaPiS_Pxi)
	.align		4
        /*0014*/ 	.word	index@(malloc)
	.align		4
        /*0018*/ 	.word	0x00000000
	.align		4
        /*001c*/ 	.word	0xfffffffe
	.align		4
        /*0020*/ 	.word	0x00000000
	.align		4
        /*0024*/ 	.word	0xfffffffd
	.align		4
        /*0028*/ 	.word	0x00000000
	.align		4
        /*002c*/ 	.word	0xfffffffc


//--------------------- .nv.constant4             --------------------------
	.section	.nv.constant4,"a",@progbits
	.align	8
	.align		8
.nv.constant4:
        /*0000*/ 	.dword	free
	.align		8
        /*0008*/ 	.dword	malloc
	.align		8
        /*0010*/ 	.dword	block_optimal_values
	.align		8
        /*0018*/ 	.dword	block_optimal_paths


//--------------------- .text._Z8tsp_cudaPiS_Pxi  --------------------------
	.section	.text._Z8tsp_cudaPiS_Pxi,"ax",@progbits
	.align	128
        .global         _Z8tsp_cudaPiS_Pxi
        .type           _Z8tsp_cudaPiS_Pxi,@function
        .size           _Z8tsp_cudaPiS_Pxi,(.L_x_131 - _Z8tsp_cudaPiS_Pxi)
        .other          _Z8tsp_cudaPiS_Pxi,@"STO_CUDA_ENTRY STV_DEFAULT"
_Z8tsp_cudaPiS_Pxi:
.text._Z8tsp_cudaPiS_Pxi:
[----:B------:R-:W0:Y:S01]  /*0000*/  LDC R1, c[0x0][0x37c] ;  /* 0x0000df00ff017b82 */ /* 0x000e220000000800 */
[----:B------:R-:W1:Y:S07]  /*0010*/  S2R R17, SR_TID.X ;  /* 0x0000000000117919 */ /* 0x000e6e0000002100 */
[----:B------:R-:W2:Y:S01]  /*0020*/  S2UR UR4, SR_CgaCtaId ;  /* 0x00000000000479c3 */ /* 0x000ea20000008800 */
[----:B------:R-:W-:Y:S01]  /*0030*/  UMOV UR38, 0x400 ;  /* 0x0000040000267882 */ /* 0x000fe20000000000 */
[----:B------:R-:W-:Y:S01]  /*0040*/  IMAD.MOV.U32 R8, RZ, RZ, 0x3b9aca00 ;  /* 0x3b9aca00ff087424 */ /* 0x000fe200078e00ff */
[----:B------:R-:W3:Y:S01]  /*0050*/  S2R R2, SR_CTAID.X ;  /* 0x0000000000027919 */ /* 0x000ee20000002500 */
[----:B------:R-:W-:Y:S01]  /*0060*/  MOV R0, 0x8 ;  /* 0x0000000800007802 */ /* 0x000fe20000000f00 */
[----:B0-----:R-:W-:Y:S01]  /*0070*/  VIADD R1, R1, 0xffffff70 ;  /* 0xffffff7001017836 */ /* 0x001fe20000000000 */
[----:B------:R-:W0:Y:S02]  /*0080*/  LDCU.64 UR36, c[0x0][0x358] ;  /* 0x00006b00ff2477ac */ /* 0x000e240008000a00 */
[----:B------:R-:W4:Y:S08]  /*0090*/  LDC R16, c[0x0][0x398] ;  /* 0x0000e600ff107b82 */ /* 0x000f300000000800 */
[----:B------:R0:W0:Y:S01]  /*00a0*/  LDC.64 R6, c[0x4][R0] ;  /* 0x0100000000067b82 */ /* 0x0000220000000a00 */
[----:B--2---:R-:W-:-:S06]  /*00b0*/  ULEA UR4, UR4, UR38, 0x18 ;  /* 0x0000002604047291 */ /* 0x004fcc000f8ec0ff */
[----:B-1----:R-:W-:Y:S01]  /*00c0*/  LEA R23, R17, UR4, 0x2 ;  /* 0x0000000411177c11 */ /* 0x002fe2000f8e10ff */
[----:B----4-:R-:W-:-:S04]  /*00d0*/  VIADD R16, R16, 0x1 ;  /* 0x0000000110107836 */ /* 0x010fc80000000000 */
[----:B------:R-:W3:Y:S01]  /*00e0*/  LDCU UR4, c[0x0][0x360] ;  /* 0x00006c00ff0477ac */ /* 0x000ee20008000800 */
[----:B------:R1:W-:Y:S01]  /*00f0*/  STS [R23], R8 ;  /* 0x0000000817007388 */ /* 0x0003e20000000800 */
[----:B------:R-:W-:-:S04]  /*0100*/  IMAD.WIDE R4, R16, 0x4, RZ ;  /* 0x0000000410047825 */ /* 0x000fc800078e02ff */
[----:B01-3--:R-:W-:-:S07]  /*0110*/  IMAD R29, R2, UR4, R17 ;  /* 0x00000004021d7c24 */ /* 0x00bfce000f8e0211 */
[----:B------:R-:W-:-:S07]  /*0120*/  LEPC R20, `(.L_x_0) ;  /* 0x000000001014794e */ /* 0x000fce0000000000 */
[----:B------:R-:W-:Y:S05]  /*0130*/  CALL.ABS.NOINC R6 ;  /* 0x0000000006007343 */ /* 0x000fea0003c00000 */
.L_x_0:
[----:B------:R-:W0:Y:S08]  /*0140*/  LDC R31, c[0x0][0x398] ;  /* 0x0000e600ff1f7b82 */ /* 0x000e300000000800 */
[----:B------:R-:W0:Y:S02]  /*0150*/  LDC.64 R24, c[0x0][0x390] ;  /* 0x0000e400ff187b82 */ /* 0x000e240000000a00 */
[----:B0-----:R-:W-:-:S05]  /*0160*/  IMAD.WIDE R24, R31, 0x8, R24 ;  /* 0x000000081f187825 */ /* 0x001fca00078e0218 */
[----:B------:R-:W2:Y:S01]  /*0170*/  LDG.E.64 R6, desc[UR36][R24.64+-0x8] ;  /* 0xfffff82418067981 */ /* 0x000ea2000c1e1b00 */
[----:B------:R-:W0:Y:S01]  /*0180*/  S2UR UR5, SR_CgaCtaId ;  /* 0x00000000000579c3 */ /* 0x000e220000008800 */
[----:B------:R-:W-:Y:S01]  /*0190*/  UIADD3 UR4, UPT, UPT, UR38, 0x1000, URZ ;  /* 0x0000100026047890 */ /* 0x000fe2000fffe0ff */
[C---:B------:R-:W-:Y:S01]  /*01a0*/  ISETP.GE.AND P2, PT, R31.reuse, 0x2, PT ;  /* 0x000000021f00780c */ /* 0x040fe20003f46270 */
[----:B------:R-:W-:-:S03]  /*01b0*/  VIADD R18, R31, 0xffffffff ;  /* 0xffffffff1f127836 */ /* 0x000fc60000000000 */
[----:B------:R-:W-:Y:S01]  /*01c0*/  P2R R0, PR, RZ, 0x4 ;  /* 0x00000004ff007803 */ /* 0x000fe20000000000 */
[----:B0-----:R-:W-:-:S06]  /*01d0*/  ULEA UR4, UR5, UR4, 0x18 ;  /* 0x0000000405047291 */ /* 0x001fcc000f8ec0ff */
[----:B------:R-:W-:Y:S01]  /*01e0*/  LEA R28, R17, UR4, 0x3 ;  /* 0x00000004111c7c11 */ /* 0x000fe2000f8e18ff */
[----:B------:R-:W-:-:S04]  /*01f0*/  VIADD R17, R1, 0x10 ;  /* 0x0000001001117836 */ /* 0x000fc80000000000 */
[----:B------:R0:W-:Y:S01]  /*0200*/  STS.64 [R28], R4 ;  /* 0x000000041c007388 */ /* 0x0001e20000000a00 */
[----:B--2---:R-:W-:-:S04]  /*0210*/  IMAD.WIDE.U32 R8, R7, 0x70a3d70b, RZ ;  /* 0x70a3d70b07087825 */ /* 0x004fc800078e00ff */
[----:B------:R-:W-:-:S04]  /*0220*/  IMAD.WIDE.U32 R10, P0, R6, -0x5c28f5c3, R8 ;  /* 0xa3d70a3d060a7825 */ /* 0x000fc80007800008 */
[C---:B------:R-:W-:Y:S01]  /*0230*/  IMAD.WIDE.U32 R8, R6.reuse, 0x70a3d70b, RZ ;  /* 0x70a3d70b06087825 */ /* 0x040fe200078e00ff */
[----:B------:R-:W-:-:S04]  /*0240*/  IADD3 R12, P1, PT, R6, R11, RZ ;  /* 0x0000000b060c7210 */ /* 0x000fc80007f3e0ff */
[----:B------:R-:W-:Y:S02]  /*0250*/  IADD3.X R13, PT, PT, RZ, R7, RZ, P0, P1 ;  /* 0x00000007ff0d7210 */ /* 0x000fe400007e24ff */
[----:B------:R-:W-:Y:S02]  /*0260*/  IADD3 RZ, P0, PT, R9, R10, RZ ;  /* 0x0000000a09ff7210 */ /* 0x000fe40007f1e0ff */
[----:B------:R-:W-:-:S03]  /*0270*/  ISETP.LT.AND P1, PT, R7, RZ, PT ;  /* 0x000000ff0700720c */ /* 0x000fc60003f21270 */
[----:B------:R-:W-:-:S03]  /*0280*/  IMAD.WIDE.U32.X R8, R7, -0x5c28f5c3, R12, P0 ;  /* 0xa3d70a3d07087825 */ /* 0x000fc600000e040c */
[----:B------:R-:W-:-:S05]  /*0290*/  IADD3 R22, P0, PT, -R6, R8, RZ ;  /* 0x0000000806167210 */ /* 0x000fca0007f1e1ff */
[----:B------:R-:W-:Y:S01]  /*02a0*/  IMAD.X R8, R9, 0x1, ~R7, P0 ;  /* 0x0000000109087824 */ /* 0x000fe200000e0e07 */
[----:B------:R-:W-:-:S04]  /*02b0*/  IADD3 R3, P0, PT, R22, -0x70a3d70b, RZ ;  /* 0x8f5c28f516037810 */ /* 0x000fc80007f1e0ff */
[----:B------:R-:W-:Y:S02]  /*02c0*/  IADD3.X R19, PT, PT, R8, 0x5c28f5c2, RZ, P0, !PT ;  /* 0x5c28f5c208137810 */ /* 0x000fe400007fe4ff */
[----:B------:R-:W-:Y:S02]  /*02d0*/  SEL R22, R3, R22, P1 ;  /* 0x0000001603167207 */ /* 0x000fe40000800000 */
[----:B------:R-:W-:-:S04]  /*02e0*/  SEL R19, R19, R8, P1 ;  /* 0x0000000813137207 */ /* 0x000fc80000800000 */
[----:B------:R-:W-:-:S04]  /*02f0*/  SHF.R.S64 R22, R22, 0xf, R19 ;  /* 0x0000000f16167819 */ /* 0x000fc80000001013 */
[----:B------:R-:W-:-:S04]  /*0300*/  LEA.HI R22, P0, R19, R22, RZ, 0x1 ;  /* 0x0000001613167211 */ /* 0x000fc800078108ff */
[----:B------:R-:W-:Y:S01]  /*0310*/  LEA.HI.X.SX32 R19, R19, RZ, 0x11, P0 ;  /* 0x000000ff13137211 */ /* 0x000fe200000f8eff */
[----:B0-----:R-:W-:Y:S08]  /*0320*/  @!P2 BRA `(.L_x_1) ;  /* 0x0000000400e4a947 */ /* 0x001ff00003800000 */
[----:B------:R-:W-:Y:S01]  /*0330*/  VIADD R0, R31, 0xfffffffe ;  /* 0xfffffffe1f007836 */ /* 0x000fe20000000000 */
[----:B------:R-:W-:-:S04]  /*0340*/  LOP3.LUT R33, R18, 0xf, RZ, 0xc0, !PT ;  /* 0x0000000f12217812 */ /* 0x000fc800078ec0ff */
[----:B------:R-:W-:Y:S01]  /*0350*/  ISETP.GE.U32.AND P0, PT, R0, 0xf, PT ;  /* 0x0000000f0000780c */ /* 0x000fe20003f06070 */
[----:B------:R-:W-:-:S12]  /*0360*/  HFMA2 R0, -RZ, RZ, 0, 5.9604644775390625e-08 ;  /* 0x00000001ff007431 */ /* 0x000fd800000001ff */
[----:B------:R-:W-:Y:S05]  /*0370*/  @!P0 BRA `(.L_x_2) ;  /* 0x0000000000b08947 */ /* 0x000fea0003800000 */
[----:B------:R-:W-:Y:S01]  /*0380*/  BSSY.RECONVERGENT B0, `(.L_x_3) ;  /* 0x000002a000007945 */ /* 0x000fe20003800200 */
[----:B------:R-:W-:Y:S01]  /*0390*/  LOP3.LUT R0, R18, 0xfffffff0, RZ, 0xc0, !PT ;  /* 0xfffffff012007812 */ /* 0x000fe200078ec0ff */
[----:B------:R-:W-:-:S07]  /*03a0*/  IMAD.MOV.U32 R6, RZ, RZ, 0x1 ;  /* 0x00000001ff067424 */ /* 0x000fce00078e00ff */
.L_x_4:
[----:B------:R-:W0:Y:S02]  /*03b0*/  LDC.64 R4, c[0x0][0x388] ;  /* 0x0000e200ff047b82 */ /* 0x000e240000000a00 */
[----:B0-----:R-:W-:-:S05]  /*03c0*/  IMAD.WIDE.U32 R4, R6, 0x4, R4 ;  /* 0x0000000406047825 */ /* 0x001fca00078e0004 */
[----:B------:R-:W2:Y:S04]  /*03d0*/  LDG.E R3, desc[UR36][R4.64] ;  /* 0x0000002404037981 */ /* 0x000ea8000c1e1900 */
[----:B-1----:R-:W3:Y:S04]  /*03e0*/  LDG.E R7, desc[UR36][R4.64+0x4] ;  /* 0x0000042404077981 */ /* 0x002ee8000c1e1900 */
[----:B------:R-:W4:Y:S04]  /*03f0*/  LDG.E R8, desc[UR36][R4.64+0x8] ;  /* 0x0000082404087981 */ /* 0x000f28000c1e1900 */
[----:B------:R-:W5:Y:S04]  /*0400*/  LDG.E R9, desc[UR36][R4.64+0xc] ;  /* 0x00000c2404097981 */ /* 0x000f68000c1e1900 */
        /* <DEDUP_REMOVED lines=11> */
[----:B------:R-:W5:Y:S01]  /*04c0*/  LDG.E R32, desc[UR36][R4.64+0x3c] ;  /* 0x00003c2404207981 */ /* 0x000f62000c1e1900 */
[----:B------:R-:W-:-:S05]  /*04d0*/  IMAD R34, R6, 0x4, R1 ;  /* 0x0000000406227824 */ /* 0x000fca00078e0201 */
[----:B--2---:R0:W-:Y:S04]  /*04e0*/  STL [R34+0xc], R3 ;  /* 0x00000c0322007387 */ /* 0x0041e80000100800 */
[----:B---3--:R1:W-:Y:S04]  /*04f0*/  STL [R34+0x10], R7 ;  /* 0x0000100722007387 */ /* 0x0083e80000100800 */
[----:B----4-:R1:W-:Y:S01]  /*0500*/  STL [R34+0x14], R8 ;  /* 0x0000140822007387 */ /* 0x0103e20000100800 */
[----:B0-----:R-:W-:-:S03]  /*0510*/  VIADD R3, R6, 0xf ;  /* 0x0000000f06037836 */ /* 0x001fc60000000000 */
[----:B-----5:R1:W-:Y:S01]  /*0520*/  STL [R34+0x18], R9 ;  /* 0x0000180922007387 */ /* 0x0203e20000100800 */
[----:B------:R-:W-:Y:S01]  /*0530*/  VIADD R6, R6, 0x10 ;  /* 0x0000001006067836 */ /* 0x000fe20000000000 */
[----:B------:R-:W-:Y:S02]  /*0540*/  ISETP.NE.AND P0, PT, R3, R0, PT ;  /* 0x000000000300720c */ /* 0x000fe40003f05270 */
[----:B------:R1:W-:Y:S04]  /*0550*/  STL [R34+0x1c], R10 ;  /* 0x00001c0a22007387 */ /* 0x0003e80000100800 */
        /* <DEDUP_REMOVED lines=10> */
[----:B------:R1:W-:Y:S01]  /*0600*/  STL [R34+0x48], R32 ;  /* 0x0000482022007387 */ /* 0x0003e20000100800 */
[----:B------:R-:W-:Y:S05]  /*0610*/  @P0 BRA `(.L_x_4) ;  /* 0xfffffffc00640947 */ /* 0x000fea000383ffff */
[----:B------:R-:W-:Y:S05]  /*0620*/  BSYNC.RECONVERGENT B0 ;  /* 0x0000000000007941 */ /* 0x000fea0003800200 */
.L_x_3:
[----:B------:R-:W-:-:S07]  /*0630*/  IMAD.MOV.U32 R0, RZ, RZ, R6 ;  /* 0x000000ffff007224 */ /* 0x000fce00078e0006 */
.L_x_2:
[----:B------:R-:W-:Y:S01]  /*0640*/  ISETP.NE.AND P0, PT, R33, RZ, PT ;  /* 0x000000ff2100720c */ /* 0x000fe20003f05270 */
[----:B------:R-:W-:-:S12]  /*0650*/  BSSY.RECONVERGENT B0, `(.L_x_1) ;  /* 0x0000046000007945 */ /* 0x000fd80003800200 */
[----:B------:R-:W-:Y:S05]  /*0660*/  @!P0 BRA `(.L_x_5) ;  /* 0x0000000400108947 */ /* 0x000fea0003800000 */
[----:B------:R-:W-:Y:S02]  /*0670*/  ISETP.GE.U32.AND P0, PT, R33, 0x8, PT ;  /* 0x000000082100780c */ /* 0x000fe40003f06070 */
[----:B-1----:R-:W-:-:S04]  /*0680*/  LOP3.LUT R26, R18, 0x7, RZ, 0xc0, !PT ;  /* 0x00000007121a7812 */ /* 0x002fc800078ec0ff */
[----:B------:R-:W-:-:S07]  /*0690*/  ISETP.NE.AND P1, PT, R26, RZ, PT ;  /* 0x000000ff1a00720c */ /* 0x000fce0003f25270 */
[----:B------:R-:W-:Y:S06]  /*06a0*/  @!P0 BRA `(.L_x_6) ;  /* 0x0000000000808947 */ /* 0x000fec0003800000 */
[----:B------:R-:W0:Y:S01]  /*06b0*/  LDC.64 R12, c[0x0][0x388] ;  /* 0x0000e200ff0c7b82 */ /* 0x000e220000000a00 */
[C---:B------:R-:W-:Y:S01]  /*06c0*/  IADD3 R5, PT, PT, R0.reuse, 0x3, RZ ;  /* 0x0000000300057810 */ /* 0x040fe20007ffe0ff */
[C---:B------:R-:W-:Y:S02]  /*06d0*/  VIADD R15, R0.reuse, 0x1 ;  /* 0x00000001000f7836 */ /* 0x040fe40000000000 */
[C---:B------:R-:W-:Y:S02]  /*06e0*/  VIADD R21, R0.reuse, 0x2 ;  /* 0x0000000200157836 */ /* 0x040fe40000000000 */
[C---:B------:R-:W-:Y:S02]  /*06f0*/  VIADD R7, R0.reuse, 0x4 ;  /* 0x0000000400077836 */ /* 0x040fe40000000000 */
[C---:B------:R-:W-:Y:S02]  /*0700*/  VIADD R9, R0.reuse, 0x5 ;  /* 0x0000000500097836 */ /* 0x040fe40000000000 */
[----:B------:R-:W-:-:S02]  /*0710*/  VIADD R11, R0, 0x6 ;  /* 0x00000006000b7836 */ /* 0x000fc40000000000 */
[----:B0-----:R-:W-:-:S04]  /*0720*/  IMAD.WIDE.U32 R14, R15, 0x4, R12 ;  /* 0x000000040f0e7825 */ /* 0x001fc800078e000c */
[--C-:B------:R-:W-:Y:S02]  /*0730*/  IMAD.WIDE.U32 R20, R21, 0x4, R12.reuse ;  /* 0x0000000415147825 */ /* 0x100fe400078e000c */
[----:B------:R0:W2:Y:S02]  /*0740*/  LDG.E R14, desc[UR36][R14.64] ;  /* 0x000000240e0e7981 */ /* 0x0000a4000c1e1900 */
[--C-:B------:R-:W-:Y:S02]  /*0750*/  IMAD.WIDE.U32 R4, R5, 0x4, R12.reuse ;  /* 0x0000000405047825 */ /* 0x100fe400078e000c */
[----:B------:R-:W3:Y:S02]  /*0760*/  LDG.E R20, desc[UR36][R20.64] ;  /* 0x0000002414147981 */ /* 0x000ee4000c1e1900 */
[--C-:B------:R-:W-:Y:S02]  /*0770*/  IMAD.WIDE.U32 R6, R7, 0x4, R12.reuse ;  /* 0x0000000407067825 */ /* 0x100fe400078e000c */
[----:B------:R-:W4:Y:S02]  /*0780*/  LDG.E R4, desc[UR36][R4.64] ;  /* 0x0000002404047981 */ /* 0x000f24000c1e1900 */
[----:B------:R-:W-:-:S02]  /*0790*/  IMAD.WIDE.U32 R8, R9, 0x4, R12 ;  /* 0x0000000409087825 */ /* 0x000fc400078e000c */
[----:B------:R-:W5:Y:S02]  /*07a0*/  LDG.E R6, desc[UR36][R6.64] ;  /* 0x0000002406067981 */ /* 0x000f64000c1e1900 */
[--C-:B------:R-:W-:Y:S02]  /*07b0*/  IMAD.WIDE.U32 R10, R11, 0x4, R12.reuse ;  /* 0x000000040b0a7825 */ /* 0x100fe400078e000c */
[----:B------:R-:W5:Y:S02]  /*07c0*/  LDG.E R8, desc[UR36][R8.64] ;  /* 0x0000002408087981 */ /* 0x000f64000c1e1900 */
[C---:B------:R-:W-:Y:S02]  /*07d0*/  IMAD.WIDE.U32 R12, R0.reuse, 0x4, R12 ;  /* 0x00000004000c7825 */ /* 0x040fe400078e000c */
[----:B------:R-:W5:Y:S04]  /*07e0*/  LDG.E R10, desc[UR36][R10.64] ;  /* 0x000000240a0a7981 */ /* 0x000f68000c1e1900 */
[----:B------:R-:W5:Y:S04]  /*07f0*/  LDG.E R3, desc[UR36][R12.64] ;  /* 0x000000240c037981 */ /* 0x000f68000c1e1900 */
[----:B------:R-:W5:Y:S01]  /*0800*/  LDG.E R30, desc[UR36][R12.64+0x1c] ;  /* 0x00001c240c1e7981 */ /* 0x000f62000c1e1900 */
[----:B0-----:R-:W-:-:S02]  /*0810*/  IMAD R15, R0, 0x4, R17 ;  /* 0x00000004000f7824 */ /* 0x001fc400078e0211 */
[----:B------:R-:W-:-:S03]  /*0820*/  VIADD R0, R0, 0x8 ;  /* 0x0000000800007836 */ /* 0x000fc60000000000 */
[----:B--2---:R0:W-:Y:S04]  /*0830*/  STL [R15], R14 ;  /* 0x0000000e0f007387 */ /* 0x0041e80000100800 */
[----:B---3--:R0:W-:Y:S04]  /*0840*/  STL [R15+0x4], R20 ;  /* 0x000004140f007387 */ /* 0x0081e80000100800 */
[----:B----4-:R0:W-:Y:S04]  /*0850*/  STL [R15+0x8], R4 ;  /* 0x000008040f007387 */ /* 0x0101e80000100800 */
[----:B-----5:R0:W-:Y:S04]  /*0860*/  STL [R15+0xc], R6 ;  /* 0x00000c060f007387 */ /* 0x0201e80000100800 */
[----:B------:R0:W-:Y:S04]  /*0870*/  STL [R15+0x10], R8 ;  /* 0x000010080f007387 */ /* 0x0001e80000100800 */
[----:B------:R0:W-:Y:S04]  /*0880*/  STL [R15+0x14], R10 ;  /* 0x0000140a0f007387 */ /* 0x0001e80000100800 */
[----:B------:R0:W-:Y:S04]  /*0890*/  STL [R15+-0x4], R3 ;  /* 0xfffffc030f007387 */ /* 0x0001e80000100800 */
[----:B------:R0:W-:Y:S02]  /*08a0*/  STL [R15+0x18], R30 ;  /* 0x0000181e0f007387 */ /* 0x0001e40000100800 */
.L_x_6:
[----:B------:R-:W-:Y:S05]  /*08b0*/  @!P1 BRA `(.L_x_5) ;  /* 0x00000000007c9947 */ /* 0x000fea0003800000 */
[----:B------:R-:W-:Y:S02]  /*08c0*/  ISETP.GE.U32.AND P0, PT, R26, 0x4, PT ;  /* 0x000000041a00780c */ /* 0x000fe40003f06070 */
[----:B0-----:R-:W-:-:S04]  /*08d0*/  LOP3.LUT R3, R18, 0x3, RZ, 0xc0, !PT ;  /* 0x0000000312037812 */ /* 0x001fc800078ec0ff */
[----:B------:R-:W-:-:S07]  /*08e0*/  ISETP.NE.AND P1, PT, R3, RZ, PT ;  /* 0x000000ff0300720c */ /* 0x000fce0003f25270 */
[----:B------:R-:W-:Y:S06]  /*08f0*/  @!P0 BRA `(.L_x_7) ;  /* 0x0000000000408947 */ /* 0x000fec0003800000 */
[----:B------:R-:W0:Y:S01]  /*0900*/  LDC.64 R4, c[0x0][0x388] ;  /* 0x0000e200ff047b82 */ /* 0x000e220000000a00 */
[C---:B------:R-:W-:Y:S02]  /*0910*/  VIADD R9, R0.reuse, 0x1 ;  /* 0x0000000100097836 */ /* 0x040fe40000000000 */
[----:B------:R-:W-:Y:S02]  /*0920*/  VIADD R7, R0, 0x2 ;  /* 0x0000000200077836 */ /* 0x000fe40000000000 */
[----:B0-----:R-:W-:-:S04]  /*0930*/  IMAD.WIDE.U32 R8, R9, 0x4, R4 ;  /* 0x0000000409087825 */ /* 0x001fc800078e0004 */
[--C-:B------:R-:W-:Y:S02]  /*0940*/  IMAD.WIDE.U32 R6, R7, 0x4, R4.reuse ;  /* 0x0000000407067825 */ /* 0x100fe400078e0004 */
[----:B------:R-:W2:Y:S02]  /*0950*/  LDG.E R9, desc[UR36][R8.64] ;  /* 0x0000002408097981 */ /* 0x000ea4000c1e1900 */
[C---:B------:R-:W-:Y:S02]  /*0960*/  IMAD.WIDE.U32 R4, R0.reuse, 0x4, R4 ;  /* 0x0000000400047825 */ /* 0x040fe400078e0004 */
[----:B------:R-:W3:Y:S04]  /*0970*/  LDG.E R7, desc[UR36][R6.64] ;  /* 0x0000002406077981 */ /* 0x000ee8000c1e1900 */
[----:B------:R-:W4:Y:S04]  /*0980*/  LDG.E R11, desc[UR36][R4.64] ;  /* 0x00000024040b7981 */ /* 0x000f28000c1e1900 */
[----:B------:R-:W5:Y:S01]  /*0990*/  LDG.E R10, desc[UR36][R4.64+0xc] ;  /* 0x00000c24040a7981 */ /* 0x000f62000c1e1900 */
[C---:B------:R-:W-:Y:S01]  /*09a0*/  LEA R12, R0.reuse, R17, 0x2 ;  /* 0x00000011000c7211 */ /* 0x040fe200078e10ff */
[----:B------:R-:W-:-:S04]  /*09b0*/  VIADD R0, R0, 0x4 ;  /* 0x0000000400007836 */ /* 0x000fc80000000000 */
[----:B--2---:R0:W-:Y:S04]  /*09c0*/  STL [R12], R9 ;  /* 0x000000090c007387 */ /* 0x0041e80000100800 */
[----:B---3--:R0:W-:Y:S04]  /*09d0*/  STL [R12+0x4], R7 ;  /* 0x000004070c007387 */ /* 0x0081e80000100800 */
[----:B----4-:R0:W-:Y:S04]  /*09e0*/  STL [R12+-0x4], R11 ;  /* 0xfffffc0b0c007387 */ /* 0x0101e80000100800 */
[----:B-----5:R0:W-:Y:S02]  /*09f0*/  STL [R12+0x8], R10 ;  /* 0x0000080a0c007387 */ /* 0x0201e40000100800 */
.L_x_7:
[----:B------:R-:W-:Y:S05]  /*0a00*/  @!P1 BRA `(.L_x_5) ;  /* 0x0000000000289947 */ /* 0x000fea0003800000 */
[----:B------:R-:W1:Y:S01]  /*0a10*/  LDC.64 R4, c[0x0][0x388] ;  /* 0x0000e200ff047b82 */ /* 0x000e620000000a00 */
[----:B------:R-:W-:-:S07]  /*0a20*/  IMAD.MOV.U32 R8, RZ, RZ, RZ ;  /* 0x000000ffff087224 */ /* 0x000fce00078e00ff */
.L_x_8:
[----:B012---:R-:W-:-:S06]  /*0a30*/  IMAD.WIDE.U32 R6, R0, 0x4, R4 ;  /* 0x0000000400067825 */ /* 0x007fcc00078e0004 */
[----:B------:R-:W2:Y:S01]  /*0a40*/  LDG.E R6, desc[UR36][R6.64] ;  /* 0x0000002406067981 */ /* 0x000ea2000c1e1900 */
[----:B------:R-:W-:Y:S02]  /*0a50*/  IMAD R9, R0, 0x4, R17 ;  /* 0x0000000400097824 */ /* 0x000fe400078e0211 */
[----:B------:R-:W-:Y:S02]  /*0a60*/  VIADD R8, R8, 0x1 ;  /* 0x0000000108087836 */ /* 0x000fe40000000000 */
[----:B------:R-:W-:-:S03]  /*0a70*/  VIADD R0, R0, 0x1 ;  /* 0x0000000100007836 */ /* 0x000fc60000000000 */
[----:B------:R-:W-:Y:S01]  /*0a80*/  ISETP.NE.AND P0, PT, R8, R3, PT ;  /* 0x000000030800720c */ /* 0x000fe20003f05270 */
[----:B--2---:R2:W-:-:S12]  /*0a90*/  STL [R9+-0x4], R6 ;  /* 0xfffffc0609007387 */ /* 0x0045d80000100800 */
[----:B------:R-:W-:Y:S05]  /*0aa0*/  @P0 BRA `(.L_x_8) ;  /* 0xfffffffc00e00947 */ /* 0x000fea000383ffff */
.L_x_5:
[----:B------:R-:W-:Y:S05]  /*0ab0*/  BSYNC.RECONVERGENT B0 ;  /* 0x0000000000007941 */ /* 0x000fea0003800200 */
.L_x_1:
[----:B------:R-:W-:Y:S01]  /*0ac0*/  ISETP.GE.AND P0, PT, R31, 0x2, PT ;  /* 0x000000021f00780c */ /* 0x000fe20003f06270 */
[-C--:B------:R-:W-:Y:S01]  /*0ad0*/  IMAD R0, R19, R29.reuse, RZ ;  /* 0x0000001d13007224 */ /* 0x080fe200078e02ff */
[----:B0-----:R-:W-:Y:S01]  /*0ae0*/  SHF.R.S32.HI R3, RZ, 0x1f, R29 ;  /* 0x0000001fff037819 */ /* 0x001fe2000001141d */
[----:B-1----:R-:W-:-:S04]  /*0af0*/  IMAD.WIDE.U32 R26, R22, R29, RZ ;  /* 0x0000001d161a7225 */ /* 0x002fc800078e00ff */
[----:B------:R-:W-:Y:S02]  /*0b00*/  IMAD R3, R3, R22, R0 ;  /* 0x0000001603037224 */ /* 0x000fe400078e0200 */
[----:B------:R-:W-:Y:S02]  /*0b10*/  IMAD.MOV.U32 R4, RZ, RZ, 0x1 ;  /* 0x00000001ff047424 */ /* 0x000fe400078e00ff */
[----:B------:R-:W-:Y:S01]  /*0b20*/  IMAD.MOV.U32 R8, RZ, RZ, RZ ;  /* 0x000000ffff087224 */ /* 0x000fe200078e00ff */
[----:B------:R-:W-:Y:S01]  /*0b30*/  IADD3 R30, PT, PT, R27, R3, RZ ;  /* 0x000000031b1e7210 */ /* 0x000fe20007ffe0ff */
[----:B------:R-:W-:Y:S06]  /*0b40*/  @!P0 BRA `(.L_x_9) ;  /* 0x0000000000ac8947 */ /* 0x000fec0003800000 */
[----:B------:R-:W-:Y:S01]  /*0b50*/  VIADD R3, R31, 0xfffffffe ;  /* 0xfffffffe1f037836 */ /* 0x000fe20000000000 */
[----:B------:R-:W-:Y:S01]  /*0b60*/  LOP3.LUT R0, R18, 0x3, RZ, 0xc0, !PT ;  /* 0x0000000312007812 */ /* 0x000fe200078ec0ff */
[----:B------:R-:W-:Y:S02]  /*0b70*/  IMAD.MOV.U32 R4, RZ, RZ, 0x1 ;  /* 0x00000001ff047424 */ /* 0x000fe400078e00ff */
[----:B------:R-:W-:Y:S01]  /*0b80*/  IMAD.MOV.U32 R8, RZ, RZ, RZ ;  /* 0x000000ffff087224 */ /* 0x000fe200078e00ff */
[----:B------:R-:W-:Y:S01]  /*0b90*/  ISETP.GE.U32.AND P0, PT, R3, 0x3, PT ;  /* 0x000000030300780c */ /* 0x000fe20003f06070 */
[----:B------:R-:W-:Y:S01]  /*0ba0*/  IMAD.MOV.U32 R3, RZ, RZ, 0x1 ;  /* 0x00000001ff037424 */ /* 0x000fe200078e00ff */
[----:B------:R-:W-:-:S11]  /*0bb0*/  ISETP.NE.AND P1, PT, R0, RZ, PT ;  /* 0x000000ff0000720c */ /* 0x000fd60003f25270 */
[----:B------:R-:W-:Y:S05]  /*0bc0*/  @!P0 BRA `(.L_x_10) ;  /* 0x0000000000608947 */ /* 0x000fea0003800000 */
[----:B------:R-:W-:Y:S01]  /*0bd0*/  BSSY.RECONVERGENT B0, `(.L_x_10) ;  /* 0x0000017000007945 */ /* 0x000fe20003800200 */
[----:B--2---:R-:W-:Y:S01]  /*0be0*/  LOP3.LUT R6, R18, 0xfffffffc, RZ, 0xc0, !PT ;  /* 0xfffffffc12067812 */ /* 0x004fe200078ec0ff */
[----:B------:R-:W-:Y:S02]  /*0bf0*/  IMAD.MOV.U32 R4, RZ, RZ, 0x1 ;  /* 0x00000001ff047424 */ /* 0x000fe400078e00ff */
[----:B------:R-:W-:Y:S02]  /*0c00*/  IMAD.MOV.U32 R8, RZ, RZ, RZ ;  /* 0x000000ffff087224 */ /* 0x000fe400078e00ff */
[----:B------:R-:W-:-:S07]  /*0c10*/  IMAD.MOV.U32 R3, RZ, RZ, 0x1 ;  /* 0x00000001ff037424 */ /* 0x000fce00078e00ff */
.L_x_11:
[-C--:B------:R-:W-:Y:S01]  /*0c20*/  IMAD R9, R8, R3.reuse, RZ ;  /* 0x0000000308097224 */ /* 0x080fe200078e02ff */
[----:B------:R-:W-:Y:S01]  /*0c30*/  IADD3 R7, PT, PT, R3, 0x1, RZ ;  /* 0x0000000103077810 */ /* 0x000fe20007ffe0ff */
[----:B------:R-:W-:-:S04]  /*0c40*/  IMAD.WIDE.U32 R4, R4, R3, RZ ;  /* 0x0000000304047225 */ /* 0x000fc800078e00ff */
[----:B------:R-:W-:Y:S02]  /*0c50*/  IMAD.IADD R8, R5, 0x1, R9 ;  /* 0x0000000105087824 */ /* 0x000fe400078e0209 */
[----:B------:R-:W-:-:S04]  /*0c60*/  IMAD.WIDE.U32 R4, R4, R7, RZ ;  /* 0x0000000704047225 */ /* 0x000fc800078e00ff */
[----:B------:R-:W-:Y:S02]  /*0c70*/  IMAD R9, R8, R7, RZ ;  /* 0x0000000708097224 */ /* 0x000fe400078e02ff */
[----:B------:R-:W-:Y:S02]  /*0c80*/  VIADD R7, R3, 0x2 ;  /* 0x0000000203077836 */ /* 0x000fe40000000000 */
[----:B------:R-:W-:Y:S02]  /*0c90*/  IMAD.IADD R8, R5, 0x1, R9 ;  /* 0x0000000105087824 */ /* 0x000fe400078e0209 */
[----:B------:R-:W-:-:S04]  /*0ca0*/  IMAD.WIDE.U32 R4, R4, R7, RZ ;  /* 0x0000000704047225 */ /* 0x000fc800078e00ff */
[----:B------:R-:W-:Y:S02]  /*0cb0*/  IMAD R9, R8, R7, RZ ;  /* 0x0000000708097224 */ /* 0x000fe400078e02ff */
[----:B------:R-:W-:Y:S02]  /*0cc0*/  VIADD R7, R3, 0x3 ;  /* 0x0000000303077836 */ /* 0x000fe40000000000 */
[----:B------:R-:W-:Y:S02]  /*0cd0*/  IMAD.IADD R8, R5, 0x1, R9 ;  /* 0x0000000105087824 */ /* 0x000fe400078e0209 */
[----:B------:R-:W-:Y:S01]  /*0ce0*/  IMAD.WIDE.U32 R4, R4, R7, RZ ;  /* 0x0000000704047225 */ /* 0x000fe200078e00ff */
[----:B------:R-:W-:-:S03]  /*0cf0*/  ISETP.NE.AND P0, PT, R7, R6, PT ;  /* 0x000000060700720c */ /* 0x000fc60003f05270 */
[----:B------:R-:W-:Y:S02]  /*0d00*/  IMAD R7, R8, R7, RZ ;  /* 0x0000000708077224 */ /* 0x000fe400078e02ff */
[----:B------:R-:W-:Y:S02]  /*0d10*/  VIADD R3, R3, 0x4 ;  /* 0x0000000403037836 */ /* 0x000fe40000000000 */
[----:B------:R-:W-:-:S06]  /*0d20*/  IMAD.IADD R8, R5, 0x1, R7 ;  /* 0x0000000105087824 */ /* 0x000fcc00078e0207 */
[----:B------:R-:W-:Y:S05]  /*0d30*/  @P0 BRA `(.L_x_11) ;  /* 0xfffffffc00b80947 */ /* 0x000fea000383ffff */
[----:B------:R-:W-:Y:S05]  /*0d40*/  BSYNC.RECONVERGENT B0 ;  /* 0x0000000000007941 */ /* 0x000fea0003800200 */
.L_x_10:
[----:B------:R-:W-:Y:S04]  /*0d50*/  BSSY.RECONVERGENT B0, `(.L_x_9) ;  /* 0x000000a000007945 */ /* 0x000fe80003800200 */
[----:B------:R-:W-:Y:S05]  /*0d60*/  @!P1 BRA `(.L_x_12) ;  /* 0x0000000000209947 */ /* 0x000fea0003800000 */
[----:B------:R-:W-:-:S07]  /*0d70*/  MOV R7, RZ ;  /* 0x000000ff00077202 */ /* 0x000fce0000000f00 */
.L_x_13:
[----:B------:R-:W-:Y:S02]  /*0d80*/  VIADD R7, R7, 0x1 ;  /* 0x0000000107077836 */ /* 0x000fe40000000000 */
[-C--:B--2---:R-:W-:Y:S02]  /*0d90*/  IMAD R9, R8, R3.reuse, RZ ;  /* 0x0000000308097224 */ /* 0x084fe400078e02ff */
[----:B------:R-:W-:Y:S01]  /*0da0*/  IMAD.WIDE.U32 R4, R4, R3, RZ ;  /* 0x0000000304047225 */ /* 0x000fe200078e00ff */
[----:B------:R-:W-:-:S03]  /*0db0*/  ISETP.NE.AND P0, PT, R7, R0, PT ;  /* 0x000000000700720c */ /* 0x000fc60003f05270 */
[----:B------:R-:W-:Y:S02]  /*0dc0*/  IMAD.IADD R8, R5, 0x1, R9 ;  /* 0x0000000105087824 */ /* 0x000fe400078e0209 */
[----:B------:R-:W-:-:S08]  /*0dd0*/  VIADD R3, R3, 0x1 ;  /* 0x0000000103037836 */ /* 0x000fd00000000000 */
[----:B------:R-:W-:Y:S05]  /*0de0*/  @P0 BRA `(.L_x_13) ;  /* 0xfffffffc00e40947 */ /* 0x000fea000383ffff */
.L_x_12:
[----:B------:R-:W-:Y:S05]  /*0df0*/  BSYNC.RECONVERGENT B0 ;  /* 0x0000000000007941 */ /* 0x000fea0003800200 */
.L_x_9:
[----:B------:R-:W-:Y:S01]  /*0e00*/  ISETP.GE.U32.AND P0, PT, R26, R4, PT ;  /* 0x000000041a00720c */ /* 0x000fe20003f06070 */
[----:B------:R-:W-:Y:S03]  /*0e10*/  BSSY.RECONVERGENT B6, `(.L_x_14) ;  /* 0x0000150000067945 */ /* 0x000fe60003800200 */
[----:B------:R-:W-:-:S13]  /*0e20*/  ISETP.GE.AND.EX P0, PT, R30, R8, PT, P0 ;  /* 0x000000081e00720c */ /* 0x000fda0003f06300 */
[----:B------:R-:W-:Y:S05]  /*0e30*/  @P0 BRA `(.L_x_15) ;  /* 0x0000001400340947 */ /* 0x000fea0003800000 */
[----:B------:R-:W-:-:S13]  /*0e40*/  ISETP.GE.AND P1, PT, R31, 0x2, PT ;  /* 0x000000021f00780c */ /* 0x000fda0003f26270 */
[----:B------:R-:W-:Y:S05]  /*0e50*/  @!P1 BRA `(.L_x_16) ;  /* 0x0000000000c89947 */ /* 0x000fea0003800000 */
[----:B------:R-:W-:Y:S01]  /*0e60*/  VIADD R0, R31, 0xfffffffe ;  /* 0xfffffffe1f007836 */ /* 0x000fe20000000000 */
[----:B------:R-:W-:-:S04]  /*0e70*/  LOP3.LUT R5, R18, 0xf, RZ, 0xc0, !PT ;  /* 0x0000000f12057812 */ /* 0x000fc800078ec0ff */
[----:B------:R-:W-:Y:S01]  /*0e80*/  ISETP.GE.U32.AND P0, PT, R0, 0xf, PT ;  /* 0x0000000f0000780c */ /* 0x000fe20003f06070 */
[----:B------:R-:W-:Y:S01]  /*0e90*/  IMAD.MOV.U32 R0, RZ, RZ, RZ ;  /* 0x000000ffff007224 */ /* 0x000fe200078e00ff */
[----:B------:R-:W-:-:S11]  /*0ea0*/  ISETP.NE.AND P1, PT, R5, RZ, PT ;  /* 0x000000ff0500720c */ /* 0x000fd60003f25270 */
[----:B------:R-:W-:Y:S05]  /*0eb0*/  @!P0 BRA `(.L_x_17) ;  /* 0x0000000000248947 */ /* 0x000fea0003800000 */
[----:B------:R-:W-:Y:S01]  /*0ec0*/  BSSY.RECONVERGENT B0, `(.L_x_17) ;  /* 0x0000008000007945 */ /* 0x000fe20003800200 */
[----:B------:R-:W-:Y:S01]  /*0ed0*/  LOP3.LUT R0, R18, 0xfffffff0, RZ, 0xc0, !PT ;  /* 0xfffffff012007812 */ /* 0x000fe200078ec0ff */
[----:B------:R-:W-:-:S07]  /*0ee0*/  IMAD.MOV.U32 R3, RZ, RZ, RZ ;  /* 0x000000ffff037224 */ /* 0x000fce00078e00ff */
.L_x_18:
[----:B------:R-:W-:Y:S01]  /*0ef0*/  IMAD.IADD R4, R1, 0x1, R3 ;  /* 0x0000000101047824 */ /* 0x000fe200078e0203 */
[----:B------:R-:W-:-:S04]  /*0f00*/  IADD3 R3, PT, PT, R3, 0x10, RZ ;  /* 0x0000001003037810 */ /* 0x000fc80007ffe0ff */
[----:B------:R0:W-:Y:S01]  /*0f10*/  STL.128 [R4], RZ ;  /* 0x000000ff04007387 */ /* 0x0001e20000100c00 */
[----:B------:R-:W-:-:S13]  /*0f20*/  ISETP.NE.AND P0, PT, R3, R0, PT ;  /* 0x000000000300720c */ /* 0x000fda0003f05270 */
[----:B0-----:R-:W-:Y:S05]  /*0f30*/  @P0 BRA `(.L_x_18) ;  /* 0xfffffffc00ec0947 */ /* 0x001fea000383ffff */
[----:B------:R-:W-:Y:S05]  /*0f40*/  BSYNC.RECONVERGENT B0 ;  /* 0x0000000000007941 */ /* 0x000fea0003800200 */
.L_x_17:
[----:B------:R-:W-:Y:S04]  /*0f50*/  BSSY.RECONVERGENT B0, `(.L_x_16) ;  /* 0x0000022000007945 */ /* 0x000fe80003800200 */
[----:B------:R-:W-:Y:S05]  /*0f60*/  @!P1 BRA `(.L_x_19) ;  /* 0x0000000000809947 */ /* 0x000fea0003800000 */
[----:B------:R-:W-:Y:S02]  /*0f70*/  ISETP.GE.U32.AND P0, PT, R5, 0x8, PT ;  /* 0x000000080500780c */ /* 0x000fe40003f06070 */
[----:B------:R-:W-:-:S04]  /*0f80*/  LOP3.LUT R4, R18, 0x7, RZ, 0xc0, !PT ;  /* 0x0000000712047812 */ /* 0x000fc800078ec0ff */
[----:B------:R-:W-:-:S07]  /*0f90*/  ISETP.NE.AND P1, PT, R4, RZ, PT ;  /* 0x000000ff0400720c */ /* 0x000fce0003f25270 */
[----:B------:R-:W-:Y:S06]  /*0fa0*/  @!P0 BRA `(.L_x_20) ;  /* 0x0000000000288947 */ /* 0x000fec0003800000 */
[----:B------:R-:W-:Y:S02]  /*0fb0*/  IMAD.IADD R3, R1, 0x1, R0 ;  /* 0x0000000101037824 */ /* 0x000fe400078e0200 */
[----:B------:R-:W-:-:S03]  /*0fc0*/  VIADD R0, R0, 0x8 ;  /* 0x0000000800007836 */ /* 0x000fc60000000000 */
[----:B------:R0:W-:Y:S04]  /*0fd0*/  STL.U8 [R3], RZ ;  /* 0x000000ff03007387 */ /* 0x0001e80000100000 */
[----:B------:R0:W-:Y:S04]  /*0fe0*/  STL.U8 [R3+0x1], RZ ;  /* 0x000001ff03007387 */ /* 0x0001e80000100000 */
[----:B------:R0:W-:Y:S04]  /*0ff0*/  STL.U8 [R3+0x2], RZ ;  /* 0x000002ff03007387 */ /* 0x0001e80000100000 */
[----:B------:R0:W-:Y:S04]  /*1000*/  STL.U8 [R3+0x3], RZ ;  /* 0x000003ff03007387 */ /* 0x0001e80000100000 */
[----:B------:R0:W-:Y:S04]  /*1010*/  STL.U8 [R3+0x4], RZ ;  /* 0x000004ff03007387 */ /* 0x0001e80000100000 */
[----:B------:R0:W-:Y:S04]  /*1020*/  STL.U8 [R3+0x5], RZ ;  /* 0x000005ff03007387 */ /* 0x0001e80000100000 */
[----:B------:R0:W-:Y:S04]  /*1030*/  STL.U8 [R3+0x6], RZ ;  /* 0x000006ff03007387 */ /* 0x0001e80000100000 */
[----:B------:R0:W-:Y:S02]  /*1040*/  STL.U8 [R3+0x7], RZ ;  /* 0x000007ff03007387 */ /* 0x0001e40000100000 */
.L_x_20:
[----:B------:R-:W-:Y:S05]  /*1050*/  @!P1 BRA `(.L_x_19) ;  /* 0x0000000000449947 */ /* 0x000fea0003800000 */
[----:B------:R-:W-:Y:S02]  /*1060*/  ISETP.GE.U32.AND P0, PT, R4, 0x4, PT ;  /* 0x000000040400780c */ /* 0x000fe40003f06070 */
[----:B--2---:R-:W-:-:S04]  /*1070*/  LOP3.LUT R6, R18, 0x3, RZ, 0xc0, !PT ;  /* 0x0000000312067812 */ /* 0x004fc800078ec0ff */
[----:B------:R-:W-:-:S07]  /*1080*/  ISETP.NE.AND P1, PT, R6, RZ, PT ;  /* 0x000000ff0600720c */ /* 0x000fce0003f25270 */
[----:B0-----:R-:W-:Y:S02]  /*1090*/  @P0 IMAD.IADD R3, R1, 0x1, R0 ;  /* 0x0000000101030824 */ /* 0x001fe400078e0200 */
[----:B------:R-:W-:-:S03]  /*10a0*/  @P0 VIADD R0, R0, 0x4 ;  /* 0x0000000400000836 */ /* 0x000fc60000000000 */
[----:B------:R1:W-:Y:S04]  /*10b0*/  @P0 STL.U8 [R3], RZ ;  /* 0x000000ff03000387 */ /* 0x0003e80000100000 */
[----:B------:R1:W-:Y:S04]  /*10c0*/  @P0 STL.U8 [R3+0x1], RZ ;  /* 0x000001ff03000387 */ /* 0x0003e80000100000 */
[----:B------:R1:W-:Y:S04]  /*10d0*/  @P0 STL.U8 [R3+0x2], RZ ;  /* 0x000002ff03000387 */ /* 0x0003e80000100000 */
[----:B------:R1:W-:Y:S01]  /*10e0*/  @P0 STL.U8 [R3+0x3], RZ ;  /* 0x000003ff03000387 */ /* 0x0003e20000100000 */
[----:B------:R-:W-:Y:S05]  /*10f0*/  @!P1 BRA `(.L_x_19) ;  /* 0x00000000001c9947 */ /* 0x000fea0003800000 */
[----:B-1----:R-:W-:-:S07]  /*1100*/  IMAD.MOV.U32 R3, RZ, RZ, RZ ;  /* 0x000000ffff037224 */ /* 0x002fce00078e00ff */
.L_x_21:
[----:B------:R-:W-:Y:S01]  /*1110*/  IMAD.IADD R4, R1, 0x1, R0 ;  /* 0x0000000101047824 */ /* 0x000fe200078e0200 */
[----:B------:R-:W-:Y:S01]  /*1120*/  IADD3 R0, PT, PT, R0, 0x1, RZ ;  /* 0x0000000100007810 */ /* 0x000fe20007ffe0ff */
[----:B------:R-:W-:-:S03]  /*1130*/  VIADD R3, R3, 0x1 ;  /* 0x0000000103037836 */ /* 0x000fc60000000000 */
[----:B------:R3:W-:Y:S02]  /*1140*/  STL.U8 [R4], RZ ;  /* 0x000000ff04007387 */ /* 0x0007e40000100000 */
[----:B------:R-:W-:-:S13]  /*1150*/  ISETP.NE.AND P0, PT, R3, R6, PT ;  /* 0x000000060300720c */ /* 0x000fda0003f05270 */
[----:B---3--:R-:W-:Y:S05]  /*1160*/  @P0 BRA `(.L_x_21) ;  /* 0xfffffffc00e80947 */ /* 0x008fea000383ffff */
.L_x_19:
[----:B------:R-:W-:Y:S05]  /*1170*/  BSYNC.RECONVERGENT B0 ;  /* 0x0000000000007941 */ /* 0x000fea0003800200 */
.L_x_16:
[----:B--2---:R-:W-:Y:S01]  /*1180*/  MOV R6, 0x8 ;  /* 0x0000000800067802 */ /* 0x004fe20000000f00 */
[----:B------:R-:W-:-:S05]  /*1190*/  IMAD.WIDE R4, R18, 0x4, RZ ;  /* 0x0000000412047825 */ /* 0x000fca00078e02ff */
[----:B------:R-:W2:Y:S02]  /*11a0*/  LDC.64 R6, c[0x4][R6] ;  /* 0x0100000006067b82 */ /* 0x000ea40000000a00 */
[----:B------:R-:W-:-:S07]  /*11b0*/  LEPC R20, `(.L_x_22) ;  /* 0x000000001014794e */ /* 0x000fce0000000000 */
[----:B012---:R-:W-:Y:S05]  /*11c0*/  CALL.ABS.NOINC R6 ;  /* 0x0000000006007343 */ /* 0x007fea0003c00000 */
.L_x_22:
[----:B------:R-:W-:-:S13]  /*11d0*/  ISETP.GE.AND P6, PT, R31, 0x2, PT ;  /* 0x000000021f00780c */ /* 0x000fda0003fc6270 */
[----:B------:R-:W-:Y:S05]  /*11e0*/  @!P6 BRA `(.L_x_23) ;  /* 0x000000100038e947 */ /* 0x000fea0003800000 */
[----:B------:R-:W0:Y:S01]  /*11f0*/  LDC R12, c[0x0][0x398] ;  /* 0x0000e600ff0c7b82 */ /* 0x000e220000000800 */
[----:B------:R-:W-:Y:S01]  /*1200*/  IADD3 R26, P0, PT, R26, 0x1, RZ ;  /* 0x000000011a1a7810 */ /* 0x000fe20007f1e0ff */
[----:B------:R-:W-:Y:S01]  /*1210*/  BSSY.RECONVERGENT B0, `(.L_x_24) ;  /* 0x00000a9000007945 */ /* 0x000fe20003800200 */
[----:B------:R-:W-:-:S03]  /*1220*/  IMAD.MOV.U32 R3, RZ, RZ, RZ ;  /* 0x000000ffff037224 */ /* 0x000fc600078e00ff */
[----:B------:R-:W-:Y:S02]  /*1230*/  IMAD.X R0, RZ, RZ, R30, P0 ;  /* 0x000000ffff007224 */ /* 0x000fe400000e061e */
[----:B0-----:R-:W-:-:S07]  /*1240*/  VIADD R12, R12, 0xfffffffe ;  /* 0xfffffffe0c0c7836 */ /* 0x001fce0000000000 */
.L_x_45:
[----:B0-----:R-:W-:Y:S01]  /*1250*/  IMAD.IADD R6, R3, 0x1, -R18 ;  /* 0x0000000103067824 */ /* 0x001fe200078e0a12 */
[----:B------:R-:W-:Y:S01]  /*1260*/  BSSY.RECONVERGENT B1, `(.L_x_25) ;  /* 0x000003a000017945 */ /* 0x000fe20003800200 */
[----:B------:R-:W-:Y:S02]  /*1270*/  IMAD.MOV.U32 R11, RZ, RZ, 0x1 ;  /* 0x00000001ff0b7424 */ /* 0x000fe400078e00ff */
[----:B------:R-:W-:Y:S01]  /*1280*/  IMAD.MOV.U32 R21, RZ, RZ, RZ ;  /* 0x000000ffff157224 */ /* 0x000fe200078e00ff */
[----:B------:R-:W-:-:S13]  /*1290*/  ISETP.GT.AND P0, PT, R6, -0x2, PT ;  /* 0xfffffffe0600780c */ /* 0x000fda0003f04270 */
[----:B------:R-:W-:Y:S05]  /*12a0*/  @P0 BRA `(.L_x_26) ;  /* 0x0000000000d40947 */ /* 0x000fea0003800000 */
[----:B------:R-:W0:Y:S01]  /*12b0*/  LDC R6, c[0x0][0x398] ;  /* 0x0000e600ff067b82 */ /* 0x000e220000000800 */
[----:B------:R-:W-:Y:S01]  /*12c0*/  IMAD.IADD R9, R12, 0x1, -R3 ;  /* 0x000000010c097824 */ /* 0x000fe200078e0a03 */
[----:B------:R-:W-:Y:S01]  /*12d0*/  BSSY.RECONVERGENT B2, `(.L_x_27) ;  /* 0x0000020000027945 */ /* 0x000fe20003800200 */
[----:B------:R-:W-:Y:S02]  /*12e0*/  HFMA2 R11, -RZ, RZ, 0, 5.9604644775390625e-08 ;  /* 0x00000001ff0b7431 */ /* 0x000fe400000001ff */
[----:B------:R-:W-:Y:S01]  /*12f0*/  IMAD.MOV.U32 R21, RZ, RZ, RZ ;  /* 0x000000ffff157224 */ /* 0x000fe200078e00ff */
[----:B------:R-:W-:Y:S01]  /*1300*/  LOP3.LUT R13, R9, 0x3, RZ, 0xc0, !PT ;  /* 0x00000003090d7812 */ /* 0x000fe200078ec0ff */
[----:B------:R-:W-:-:S03]  /*1310*/  IMAD.MOV.U32 R8, RZ, RZ, 0x1 ;  /* 0x00000001ff087424 */ /* 0x000fc600078e00ff */
[----:B------:R-:W-:Y:S02]  /*1320*/  ISETP.NE.AND P1, PT, R13, RZ, PT ;  /* 0x000000ff0d00720c */ /* 0x000fe40003f25270 */
[----:B0-----:R-:W-:-:S04]  /*1330*/  IADD3 R6, PT, PT, -R3, -0x3, R6 ;  /* 0xfffffffd03067810 */ /* 0x001fc80007ffe106 */
[----:B------:R-:W-:-:S13]  /*1340*/  ISETP.GE.U32.AND P0, PT, R6, 0x3, PT ;  /* 0x000000030600780c */ /* 0x000fda0003f06070 */
[----:B------:R-:W-:Y:S05]  /*1350*/  @!P0 BRA `(.L_x_28) ;  /* 0x00000000005c8947 */ /* 0x000fea0003800000 */
[----:B------:R-:W-:Y:S01]  /*1360*/  LOP3.LUT R9, R9, 0xfffffffc, RZ, 0xc0, !PT ;  /* 0xfffffffc09097812 */ /* 0x000fe200078ec0ff */
[----:B------:R-:W-:Y:S02]  /*1370*/  IMAD.MOV.U32 R11, RZ, RZ, 0x1 ;  /* 0x00000001ff0b7424 */ /* 0x000fe400078e00ff */
[----:B------:R-:W-:Y:S02]  /*1380*/  IMAD.MOV.U32 R21, RZ, RZ, RZ ;  /* 0x000000ffff157224 */ /* 0x000fe400078e00ff */
[----:B------:R-:W-:-:S07]  /*1390*/  IMAD.MOV.U32 R8, RZ, RZ, 0x1 ;  /* 0x00000001ff087424 */ /* 0x000fce00078e00ff */
.L_x_29:
[-C--:B------:R-:W-:Y:S02]  /*13a0*/  IMAD R21, R21, R8.reuse, RZ ;  /* 0x0000000815157224 */ /* 0x080fe400078e02ff */
[----:B------:R-:W-:-:S04]  /*13b0*/  IMAD.WIDE.U32 R6, R11, R8, RZ ;  /* 0x000000080b067225 */ /* 0x000fc800078e00ff */
[----:B------:R-:W-:Y:S02]  /*13c0*/  VIADD R11, R8, 0x1 ;  /* 0x00000001080b7836 */ /* 0x000fe40000000000 */
[----:B------:R-:W-:Y:S02]  /*13d0*/  IMAD.IADD R10, R7, 0x1, R21 ;  /* 0x00000001070a7824 */ /* 0x000fe400078e0215 */
[----:B------:R-:W-:-:S04]  /*13e0*/  IMAD.WIDE.U32 R6, R6, R11, RZ ;  /* 0x0000000b06067225 */ /* 0x000fc800078e00ff */
[----:B------:R-:W-:Y:S01]  /*13f0*/  IMAD R15, R10, R11, RZ ;  /* 0x0000000b0a0f7224 */ /* 0x000fe200078e02ff */
[----:B------:R-:W-:-:S03]  /*1400*/  IADD3 R11, PT, PT, R8, 0x2, RZ ;  /* 0x00000002080b7810 */ /* 0x000fc60007ffe0ff */
        /* <DEDUP_REMOVED lines=8> */
[----:B------:R-:W-:Y:S02]  /*1490*/  IMAD.MOV.U32 R11, RZ, RZ, R6 ;  /* 0x000000ffff0b7224 */ /* 0x000fe400078e0006 */
[----:B------:R-:W-:Y:S02]  /*14a0*/  IMAD.IADD R21, R7, 0x1, R21 ;  /* 0x0000000107157824 */ /* 0x000fe400078e0215 */
[----:B------:R-:W-:-:S04]  /*14b0*/  VIADD R8, R8, 0x4 ;  /* 0x0000000408087836 */ /* 0x000fc80000000000 */
[----:B------:R-:W-:Y:S05]  /*14c0*/  @P0 BRA `(.L_x_29) ;  /* 0xfffffffc00b40947 */ /* 0x000fea000383ffff */
.L_x_28:
[----:B------:R-:W-:Y:S05]  /*14d0*/  BSYNC.RECONVERGENT B2 ;  /* 0x0000000000027941 */ /* 0x000fea0003800200 */
.L_x_27:
[----:B------:R-:W-:Y:S05]  /*14e0*/  @!P1 BRA `(.L_x_26) ;  /* 0x0000000000449947 */ /* 0x000fea0003800000 */
[----:B------:R-:W-:Y:S01]  /*14f0*/  ISETP.NE.AND P0, PT, R13, 0x1, PT ;  /* 0x000000010d00780c */ /* 0x000fe20003f05270 */
[----:B------:R-:W-:-:S04]  /*1500*/  IMAD.WIDE.U32 R6, R11, R8, RZ ;  /* 0x000000080b067225 */ /* 0x000fc800078e00ff */
[----:B------:R-:W-:Y:S01]  /*1510*/  IMAD R21, R21, R8, RZ ;  /* 0x0000000815157224 */ /* 0x000fe200078e02ff */
[----:B------:R-:W-:-:S03]  /*1520*/  MOV R11, R6 ;  /* 0x00000006000b7202 */ /* 0x000fc60000000f00 */
[----:B------:R-:W-:-:S04]  /*1530*/  IMAD.IADD R21, R7, 0x1, R21 ;  /* 0x0000000107157824 */ /* 0x000fc800078e0215 */
[----:B------:R-:W-:Y:S05]  /*1540*/  @!P0 BRA `(.L_x_26) ;  /* 0x00000000002c8947 */ /* 0x000fea0003800000 */
[----:B------:R-:W-:Y:S01]  /*1550*/  ISETP.NE.AND P0, PT, R13, 0x2, PT ;  /* 0x000000020d00780c */ /* 0x000fe20003f05270 */
[----:B------:R-:W-:-:S04]  /*1560*/  VIADD R6, R8, 0x1 ;  /* 0x0000000108067836 */ /* 0x000fc80000000000 */
[-C--:B------:R-:W-:Y:S02]  /*1570*/  IMAD R21, R21, R6.reuse, RZ ;  /* 0x0000000615157224 */ /* 0x080fe400078e02ff */
[----:B------:R-:W-:-:S04]  /*1580*/  IMAD.WIDE.U32 R6, R11, R6, RZ ;  /* 0x000000060b067225 */ /* 0x000fc800078e00ff */
[----:B------:R-:W-:Y:S02]  /*1590*/  IMAD.IADD R21, R7, 0x1, R21 ;  /* 0x0000000107157824 */ /* 0x000fe400078e0215 */
[----:B------:R-:W-:Y:S02]  /*15a0*/  @P0 VIADD R8, R8, 0x2 ;  /* 0x0000000208080836 */ /* 0x000fe40000000000 */
[----:B------:R-:W-:Y:S02]  /*15b0*/  IMAD.MOV.U32 R11, RZ, RZ, R6 ;  /* 0x000000ffff0b7224 */ /* 0x000fe400078e0006 */
[-C--:B------:R-:W-:Y:S02]  /*15c0*/  @P0 IMAD R9, R21, R8.reuse, RZ ;  /* 0x0000000815090224 */ /* 0x080fe400078e02ff */
[----:B------:R-:W-:-:S04]  /*15d0*/  @P0 IMAD.WIDE.U32 R6, R11, R8, RZ ;  /* 0x000000080b060225 */ /* 0x000fc800078e00ff */
[----:B------:R-:W-:Y:S02]  /*15e0*/  @P0 IMAD.IADD R21, R7, 0x1, R9 ;  /* 0x0000000107150824 */ /* 0x000fe400078e0209 */
[----:B------:R-:W-:-:S07]  /*15f0*/  @P0 IMAD.MOV.U32 R11, RZ, RZ, R6 ;  /* 0x000000ffff0b0224 */ /* 0x000fce00078e0006 */
.L_x_26:
[----:B------:R-:W-:Y:S05]  /*1600*/  BSYNC.RECONVERGENT B1 ;  /* 0x0000000000017941 */ /* 0x000fea0003800200 */
.L_x_25:
[----:B------:R-:W-:Y:S01]  /*1610*/  ISETP.GE.U32.AND P0, PT, R11, R26, PT ;  /* 0x0000001a0b00720c */ /* 0x000fe20003f06070 */
[----:B------:R-:W-:Y:S01]  /*1620*/  BSSY.RECONVERGENT B1, `(.L_x_30) ;  /* 0x000002a000017945 */ /* 0x000fe20003800200 */
[----:B------:R-:W-:Y:S02]  /*1630*/  HFMA2 R14, -RZ, RZ, 0, 0 ;  /* 0x00000000ff0e7431 */ /* 0x000fe400000001ff */
[----:B------:R-:W-:Y:S01]  /*1640*/  IMAD.MOV.U32 R13, RZ, RZ, 0x1 ;  /* 0x00000001ff0d7424 */ /* 0x000fe200078e00ff */
[----:B------:R-:W-:-:S13]  /*1650*/  ISETP.GE.AND.EX P0, PT, R21, R0, PT, P0 ;  /* 0x000000001500720c */ /* 0x000fda0003f06300 */
[----:B------:R-:W-:Y:S05]  /*1660*/  @P0 BRA `(.L_x_31) ;  /* 0x0000000000940947 */ /* 0x000fea0003800000 */
.L_x_35:
[----:B------:R-:W-:Y:S01]  /*1670*/  VIADD R15, R13, 0x1 ;  /* 0x000000010d0f7836 */ /* 0x000fe20000000000 */
[----:B------:R-:W-:Y:S03]  /*1680*/  BSSY.RECONVERGENT B2, `(.L_x_32) ;  /* 0x000001f000027945 */ /* 0x000fe60003800200 */
[-C--:B------:R-:W-:Y:S02]  /*1690*/  IMAD R7, R21, R15.reuse, RZ ;  /* 0x0000000f15077224 */ /* 0x080fe400078e02ff */
[----:B------:R-:W-:-:S04]  /*16a0*/  IMAD.WIDE.U32 R20, R11, R15, RZ ;  /* 0x0000000f0b147225 */ /* 0x000fc800078e00ff */
[----:B------:R-:W-:-:S05]  /*16b0*/  IMAD.IADD R7, R21, 0x1, R7 ;  /* 0x0000000115077824 */ /* 0x000fca00078e0207 */
[----:B------:R-:W-:-:S13]  /*16c0*/  ISETP.NE.U32.AND P0, PT, R7, RZ, PT ;  /* 0x000000ff0700720c */ /* 0x000fda0003f05070 */
[----:B------:R-:W-:Y:S05]  /*16d0*/  @P0 BRA `(.L_x_33) ;  /* 0x0000000000500947 */ /* 0x000fea0003800000 */
[----:B------:R-:W0:Y:S01]  /*16e0*/  I2F.U32.RP R8, R13 ;  /* 0x0000000d00087306 */ /* 0x000e220000209000 */
[----:B------:R-:W-:Y:S01]  /*16f0*/  ISETP.NE.U32.AND P2, PT, R13, RZ, PT ;  /* 0x000000ff0d00720c */ /* 0x000fe20003f45070 */
[----:B------:R-:W-:-:S06]  /*1700*/  IMAD.MOV.U32 R21, RZ, RZ, RZ ;  /* 0x000000ffff157224 */ /* 0x000fcc00078e00ff */
[----:B0-----:R-:W0:Y:S02]  /*1710*/  MUFU.RCP R8, R8 ;  /* 0x0000000800087308 */ /* 0x001e240000001000 */
[----:B0-----:R-:W-:-:S06]  /*1720*/  VIADD R6, R8, 0xffffffe ;  /* 0x0ffffffe08067836 */ /* 0x001fcc0000000000 */
[----:B------:R0:W1:Y:S02]  /*1730*/  F2I.FTZ.U32.TRUNC.NTZ R7, R6 ;  /* 0x0000000600077305 */ /* 0x000064000021f000 */
[----:B0-----:R-:W-:Y:S02]  /*1740*/  IMAD.MOV.U32 R6, RZ, RZ, RZ ;  /* 0x000000ffff067224 */ /* 0x001fe400078e00ff */
[----:B-1----:R-:W-:-:S04]  /*1750*/  IMAD.MOV R10, RZ, RZ, -R7 ;  /* 0x000000ffff0a7224 */ /* 0x002fc800078e0a07 */
[----:B------:R-:W-:-:S04]  /*1760*/  IMAD R9, R10, R13, RZ ;  /* 0x0000000d0a097224 */ /* 0x000fc800078e02ff */
[----:B------:R-:W-:-:S06]  /*1770*/  IMAD.HI.U32 R7, R7, R9, R6 ;  /* 0x0000000907077227 */ /* 0x000fcc00078e0006 */
[----:B------:R-:W-:-:S04]  /*1780*/  IMAD.HI.U32 R11, R7, R20, RZ ;  /* 0x00000014070b7227 */ /* 0x000fc800078e00ff */
[----:B------:R-:W-:-:S04]  /*1790*/  IMAD.MOV R7, RZ, RZ, -R11 ;  /* 0x000000ffff077224 */ /* 0x000fc800078e0a0b */
[----:B------:R-:W-:-:S05]  /*17a0*/  IMAD R20, R13, R7, R20 ;  /* 0x000000070d147224 */ /* 0x000fca00078e0214 */
[----:B------:R-:W-:-:S13]  /*17b0*/  ISETP.GE.U32.AND P0, PT, R20, R13, PT ;  /* 0x0000000d1400720c */ /* 0x000fda0003f06070 */
[----:B------:R-:W-:Y:S01]  /*17c0*/  @P0 IMAD.IADD R20, R20, 0x1, -R13 ;  /* 0x0000000114140824 */ /* 0x000fe200078e0a0d */
[----:B------:R-:W-:-:S04]  /*17d0*/  @P0 IADD3 R11, PT, PT, R11, 0x1, RZ ;  /* 0x000000010b0b0810 */ /* 0x000fc80007ffe0ff */
[----:B------:R-:W-:-:S13]  /*17e0*/  ISETP.GE.U32.AND P1, PT, R20, R13, PT ;  /* 0x0000000d1400720c */ /* 0x000fda0003f26070 */
[----:B------:R-:W-:Y:S01]  /*17f0*/  @P1 VIADD R11, R11, 0x1 ;  /* 0x000000010b0b1836 */ /* 0x000fe20000000000 */
[----:B------:R-:W-:Y:S01]  /*1800*/  @!P2 LOP3.LUT R11, RZ, R13, RZ, 0x33, !PT ;  /* 0x0000000dff0ba212 */ /* 0x000fe200078e33ff */
[----:B------:R-:W-:Y:S06]  /*1810*/  BRA `(.L_x_34) ;  /* 0x0000000000147947 */ /* 0x000fec0003800000 */
.L_x_33:
[----:B------:R-:W-:Y:S01]  /*1820*/  IMAD.MOV.U32 R21, RZ, RZ, R7 ;  /* 0x000000ffff157224 */ /* 0x000fe200078e0007 */
[----:B------:R-:W-:-:S07]  /*1830*/  MOV R30, 0x1850 ;  /* 0x00001850001e7802 */ /* 0x000fce0000000f00 */
[----:B------:R-:W-:Y:S05]  /*1840*/  CALL.REL.NOINC `($__internal_0_$__cuda_sm20_div_s64) ;  /* 0x0000005400007944 */ /* 0x000fea0003c00000 */
[----:B------:R-:W-:Y:S02]  /*1850*/  IMAD.MOV.U32 R11, RZ, RZ, R6 ;  /* 0x000000ffff0b7224 */ /* 0x000fe400078e0006 */
[----:B------:R-:W-:-:S07]  /*1860*/  IMAD.MOV.U32 R21, RZ, RZ, R7 ;  /* 0x000000ffff157224 */ /* 0x000fce00078e0007 */
.L_x_34:
[----:B------:R-:W-:Y:S05]  /*1870*/  BSYNC.RECONVERGENT B2 ;  /* 0x0000000000027941 */ /* 0x000fea0003800200 */
.L_x_32:
[----:B------:R-:W-:Y:S01]  /*1880*/  ISETP.GE.U32.AND P0, PT, R11, R26, PT ;  /* 0x0000001a0b00720c */ /* 0x000fe20003f06070 */
[----:B------:R-:W-:-:S03]  /*1890*/  IMAD.MOV.U32 R13, RZ, RZ, R15 ;  /* 0x000000ffff0d7224 */ /* 0x000fc600078e000f */
[----:B------:R-:W-:-:S13]  /*18a0*/  ISETP.GE.AND.EX P0, PT, R21, R0, PT, P0 ;  /* 0x000000001500720c */ /* 0x000fda0003f06300 */
[----:B------:R-:W-:Y:S05]  /*18b0*/  @!P0 BRA `(.L_x_35) ;  /* 0xfffffffc006c8947 */ /* 0x000fea000383ffff */
.L_x_31:
[----:B------:R-:W-:Y:S05]  /*18c0*/  BSYNC.RECONVERGENT B1 ;  /* 0x0000000000017941 */ /* 0x000fea0003800200 */
.L_x_30:
[----:B------:R-:W-:Y:S01]  /*18d0*/  VIADD R20, R13, 0xffffffff ;  /* 0xffffffff0d147836 */ /* 0x000fe20000000000 */
[----:B------:R-:W-:Y:S03]  /*18e0*/  BSSY.RECONVERGENT B1, `(.L_x_36) ;  /* 0x000001f000017945 */ /* 0x000fe60003800200 */
[-C--:B------:R-:W-:Y:S01]  /*18f0*/  IMAD R7, R21, R20.reuse, RZ ;  /* 0x0000001415077224 */ /* 0x080fe200078e02ff */
[----:B------:R-:W-:Y:S01]  /*1900*/  SHF.R.S32.HI R6, RZ, 0x1f, R20 ;  /* 0x0000001fff067819 */ /* 0x000fe20000011414 */
[----:B------:R-:W-:-:S04]  /*1910*/  IMAD.WIDE.U32 R20, R11, R20, RZ ;  /* 0x000000140b147225 */ /* 0x000fc800078e00ff */
[----:B------:R-:W-:-:S05]  /*1920*/  IMAD R7, R6, R11, R7 ;  /* 0x0000000b06077224 */ /* 0x000fca00078e0207 */
[----:B------:R-:W-:-:S04]  /*1930*/  IADD3 R7, PT, PT, R21, R7, RZ ;  /* 0x0000000715077210 */ /* 0x000fc80007ffe0ff */
[----:B------:R-:W-:-:S13]  /*1940*/  ISETP.NE.U32.AND P0, PT, R7, RZ, PT ;  /* 0x000000ff0700720c */ /* 0x000fda0003f05070 */
[----:B------:R-:W-:Y:S05]  /*1950*/  @P0 BRA `(.L_x_37) ;  /* 0x0000000000500947 */ /* 0x000fea0003800000 */
[----:B------:R-:W0:Y:S01]  /*1960*/  I2F.U32.RP R8, R13 ;  /* 0x0000000d00087306 */ /* 0x000e220000209000 */
[----:B------:R-:W-:-:S07]  /*1970*/  ISETP.NE.U32.AND P2, PT, R13, RZ, PT ;  /* 0x000000ff0d00720c */ /* 0x000fce0003f45070 */
        /* <DEDUP_REMOVED lines=9> */
[----:B------:R-:W-:Y:S01]  /*1a10*/  IMAD R20, R13, R7, R20 ;  /* 0x000000070d147224 */ /* 0x000fe200078e0214 */
[----:B------:R-:W-:-:S04]  /*1a20*/  MOV R7, RZ ;  /* 0x000000ff00077202 */ /* 0x000fc80000000f00 */
[----:B------:R-:W-:-:S13]  /*1a30*/  ISETP.GE.U32.AND P0, PT, R20, R13, PT ;  /* 0x0000000d1400720c */ /* 0x000fda0003f06070 */
[----:B------:R-:W-:Y:S02]  /*1a40*/  @P0 IMAD.IADD R20, R20, 0x1, -R13 ;  /* 0x0000000114140824 */ /* 0x000fe400078e0a0d */
[----:B------:R-:W-:-:S03]  /*1a50*/  @P0 VIADD R6, R6, 0x1 ;  /* 0x0000000106060836 */ /* 0x000fc60000000000 */
[----:B------:R-:W-:-:S13]  /*1a60*/  ISETP.GE.U32.AND P1, PT, R20, R13, PT ;  /* 0x0000000d1400720c */ /* 0x000fda0003f26070 */
[----:B------:R-:W-:Y:S01]  /*1a70*/  @P1 VIADD R6, R6, 0x1 ;  /* 0x0000000106061836 */ /* 0x000fe20000000000 */
[----:B------:R-:W-:Y:S01]  /*1a80*/  @!P2 LOP3.LUT R6, RZ, R13, RZ, 0x33, !PT ;  /* 0x0000000dff06a212 */ /* 0x000fe200078e33ff */
[----:B------:R-:W-:Y:S06]  /*1a90*/  BRA `(.L_x_38) ;  /* 0x00000000000c7947 */ /* 0x000fec0003800000 */
.L_x_37:
[----:B------:R-:W-:Y:S01]  /*1aa0*/  IMAD.MOV.U32 R21, RZ, RZ, R7 ;  /* 0x000000ffff157224 */ /* 0x000fe200078e0007 */
[----:B------:R-:W-:-:S07]  /*1ab0*/  MOV R30, 0x1ad0 ;  /* 0x00001ad0001e7802 */ /* 0x000fce0000000f00 */
[----:B------:R-:W-:Y:S05]  /*1ac0*/  CALL.REL.NOINC `($__internal_0_$__cuda_sm20_div_s64) ;  /* 0x0000005000607944 */ /* 0x000fea0003c00000 */
.L_x_38:
[----:B------:R-:W-:Y:S05]  /*1ad0*/  BSYNC.RECONVERGENT B1 ;  /* 0x0000000000017941 */ /* 0x000fea0003800200 */
.L_x_36:
[----:B------:R-:W-:Y:S01]  /*1ae0*/  IADD3 R26, P0, PT, R26, -R6, RZ ;  /* 0x800000061a1a7210 */ /* 0x000fe20007f1e0ff */
[----:B------:R-:W-:Y:S01]  /*1af0*/  BSSY.RECONVERGENT B1, `(.L_x_39) ;  /* 0x0000017000017945 */ /* 0x000fe20003800200 */
[----:B------:R-:W-:-:S03]  /*1b00*/  IMAD.MOV.U32 R6, RZ, RZ, RZ ;  /* 0x000000ffff067224 */ /* 0x000fc600078e00ff */
[----:B------:R-:W-:-:S08]  /*1b10*/  IMAD.X R0, R0, 0x1, ~R7, P0 ;  /* 0x0000000100007824 */ /* 0x000fd000000e0e07 */
.L_x_43:
[----:B------:R-:W-:-:S05]  /*1b20*/  IMAD.IADD R11, R1, 0x1, R6 ;  /* 0x00000001010b7824 */ /* 0x000fca00078e0206 */
[----:B------:R-:W2:Y:S01]  /*1b30*/  LDL.U8 R7, [R11] ;  /* 0x000000000b077983 */ /* 0x000ea20000100000 */
[----:B------:R-:W-:Y:S01]  /*1b40*/  BSSY.RELIABLE B2, `(.L_x_40) ;  /* 0x0000007000027945 */ /* 0x000fe20003800100 */
[----:B--2---:R-:W-:-:S13]  /*1b50*/  ISETP.NE.AND P0, PT, R7, RZ, PT ;  /* 0x000000ff0700720c */ /* 0x004fda0003f05270 */
[----:B------:R-:W-:Y:S05]  /*1b60*/  @P0 BRA `(.L_x_41) ;  /* 0x0000000000100947 */ /* 0x000fea0003800000 */
[----:B------:R-:W-:-:S05]  /*1b70*/  VIADD R13, R13, 0xffffffff ;  /* 0xffffffff0d0d7836 */ /* 0x000fca0000000000 */
[----:B------:R-:W-:-:S13]  /*1b80*/  ISETP.NE.AND P0, PT, R13, RZ, PT ;  /* 0x000000ff0d00720c */ /* 0x000fda0003f05270 */
[----:B------:R-:W-:Y:S05]  /*1b90*/  @!P0 BREAK.RELIABLE B2 ;  /* 0x0000000000028942 */ /* 0x000fea0003800100 */
[----:B------:R-:W-:Y:S05]  /*1ba0*/  @!P0 BRA `(.L_x_42) ;  /* 0x0000000000148947 */ /* 0x000fea0003800000 */
.L_x_41:
[----:B------:R-:W-:Y:S05]  /*1bb0*/  BSYNC.RELIABLE B2 ;  /* 0x0000000000027941 */ /* 0x000fea0003800100 */
.L_x_40:
[----:B------:R-:W-:-:S05]  /*1bc0*/  VIADD R6, R6, 0x1 ;  /* 0x0000000106067836 */ /* 0x000fca0000000000 */
[----:B------:R-:W-:-:S13]  /*1bd0*/  ISETP.NE.AND P0, PT, R6, R18, PT ;  /* 0x000000120600720c */ /* 0x000fda0003f05270 */
[----:B------:R-:W-:Y:S05]  /*1be0*/  @P0 BRA `(.L_x_43) ;  /* 0xfffffffc00cc0947 */ /* 0x000fea000383ffff */
[----:B------:R-:W-:Y:S05]  /*1bf0*/  BRA `(.L_x_44) ;  /* 0x0000000000187947 */ /* 0x000fea0003800000 */
.L_x_42:
[----:B------:R-:W-:-:S05]  /*1c00*/  IMAD R8, R6, 0x4, R17 ;  /* 0x0000000406087824 */ /* 0x000fca00078e0211 */
[----:B------:R-:W2:Y:S01]  /*1c10*/  LDL R9, [R8] ;  /* 0x0000000008097983 */ /* 0x000ea20000100800 */
[----:B------:R-:W-:Y:S02]  /*1c20*/  HFMA2 R10, -RZ, RZ, 0, 5.9604644775390625e-08 ;  /* 0x00000001ff0a7431 */ /* 0x000fe400000001ff */
[----:B------:R-:W-:-:S05]  /*1c30*/  IMAD.WIDE.U32 R6, R3, 0x4, R4 ;  /* 0x0000000403067825 */ /* 0x000fca00078e0004 */
[----:B--2---:R0:W-:Y:S04]  /*1c40*/  ST.E desc[UR36][R6.64], R9 ;  /* 0x0000000906007985 */ /* 0x0041e8000c101924 */
[----:B------:R0:W-:Y:S02]  /*1c50*/  STL.U8 [R11], R10 ;  /* 0x0000000a0b007387 */ /* 0x0001e40000100000 */
.L_x_44:
[----:B------:R-:W-:Y:S05]  /*1c60*/  BSYNC.RECONVERGENT B1 ;  /* 0x0000000000017941 */ /* 0x000fea0003800200 */
.L_x_39:
[----:B------:R-:W-:-:S05]  /*1c70*/  VIADD R3, R3, 0x1 ;  /* 0x0000000103037836 */ /* 0x000fca0000000000 */
[----:B------:R-:W-:-:S13]  /*1c80*/  ISETP.NE.AND P0, PT, R3, R18, PT ;  /* 0x000000120300720c */ /* 0x000fda0003f05270 */
[----:B------:R-:W-:Y:S05]  /*1c90*/  @P0 BRA `(.L_x_45) ;  /* 0xfffffff4006c0947 */ /* 0x000fea000383ffff */
[----:B------:R-:W-:Y:S05]  /*1ca0*/  BSYNC.RECONVERGENT B0 ;  /* 0x0000000000007941 */ /* 0x000fea0003800200 */
.L_x_24:
[----:B------:R-:W-:Y:S01]  /*1cb0*/  ISETP.GE.U32.AND P0, PT, R12, 0xf, PT ;  /* 0x0000000f0c00780c */ /* 0x000fe20003f06070 */
[----:B------:R-:W-:Y:S01]  /*1cc0*/  IMAD.MOV.U32 R0, RZ, RZ, RZ ;  /* 0x000000ffff007224 */ /* 0x000fe200078e00ff */
[----:B------:R-:W-:-:S04]  /*1cd0*/  LOP3.LUT R15, R18, 0xf, RZ, 0xc0, !PT ;  /* 0x0000000f120f7812 */ /* 0x000fc800078ec0ff */
[----:B------:R-:W-:-:S07]  /*1ce0*/  ISETP.NE.AND P1, PT, R15, RZ, PT ;  /* 0x000000ff0f00720c */ /* 0x000fce0003f25270 */
[----:B------:R-:W-:Y:S06]  /*1cf0*/  @!P0 BRA `(.L_x_46) ;  /* 0x0000000000a48947 */ /* 0x000fec0003800000 */
[----:B------:R-:W-:Y:S01]  /*1d00*/  BSSY.RECONVERGENT B0, `(.L_x_46) ;  /* 0x0000028000007945 */ /* 0x000fe20003800200 */
[----:B------:R-:W-:Y:S01]  /*1d10*/  LOP3.LUT R0, R18, 0xfffffff0, RZ, 0xc0, !PT ;  /* 0xfffffff012007812 */ /* 0x000fe200078ec0ff */
[----:B------:R-:W-:-:S07]  /*1d20*/  IMAD.MOV.U32 R3, RZ, RZ, RZ ;  /* 0x000000ffff037224 */ /* 0x000fce00078e00ff */
.L_x_47:
[----:B0-----:R-:W-:-:S05]  /*1d30*/  IMAD.WIDE.U32 R6, R3, 0x4, R4 ;  /* 0x0000000403067825 */ /* 0x001fca00078e0004 */
[----:B----4-:R-:W2:Y:S01]  /*1d40*/  LD.E R8, desc[UR36][R6.64] ;  /* 0x0000002406087980 */ /* 0x010ea2000c101900 */
[----:B------:R-:W-:-:S05]  /*1d50*/  IMAD R14, R3, 0x4, R1 ;  /* 0x00000004030e7824 */ /* 0x000fca00078e0201 */
[----:B--2---:R0:W-:Y:S04]  /*1d60*/  STL [R14+0x10], R8 ;  /* 0x000010080e007387 */ /* 0x0041e80000100800 */
[----:B------:R-:W2:Y:S04]  /*1d70*/  LD.E R9, desc[UR36][R6.64+0x4] ;  /* 0x0000042406097980 */ /* 0x000ea8000c101900 */
[----:B--2---:R1:W-:Y:S04]  /*1d80*/  STL [R14+0x14], R9 ;  /* 0x000014090e007387 */ /* 0x0043e80000100800 */
[----:B------:R-:W2:Y:S04]  /*1d90*/  LD.E R10, desc[UR36][R6.64+0x8] ;  /* 0x00000824060a7980 */ /* 0x000ea8000c101900 */
[----:B--2---:R2:W-:Y:S04]  /*1da0*/  STL [R14+0x18], R10 ;  /* 0x0000180a0e007387 */ /* 0x0045e80000100800 */
[----:B------:R-:W3:Y:S04]  /*1db0*/  LD.E R11, desc[UR36][R6.64+0xc] ;  /* 0x00000c24060b7980 */ /* 0x000ee8000c101900 */
[----:B---3--:R3:W-:Y:S04]  /*1dc0*/  STL [R14+0x1c], R11 ;  /* 0x00001c0b0e007387 */ /* 0x0087e80000100800 */
[----:B------:R-:W4:Y:S04]  /*1dd0*/  LD.E R12, desc[UR36][R6.64+0x10] ;  /* 0x00001024060c7980 */ /* 0x000f28000c101900 */
[----:B----4-:R4:W-:Y:S04]  /*1de0*/  STL [R14+0x20], R12 ;  /* 0x0000200c0e007387 */ /* 0x0109e80000100800 */
[----:B------:R-:W5:Y:S04]  /*1df0*/  LD.E R13, desc[UR36][R6.64+0x14] ;  /* 0x00001424060d7980 */ /* 0x000f68000c101900 */
[----:B-----5:R5:W-:Y:S04]  /*1e00*/  STL [R14+0x24], R13 ;  /* 0x0000240d0e007387 */ /* 0x020be80000100800 */
[----:B0-----:R-:W2:Y:S04]  /*1e10*/  LD.E R8, desc[UR36][R6.64+0x18] ;  /* 0x0000182406087980 */ /* 0x001ea8000c101900 */
[----:B--2---:R0:W-:Y:S04]  /*1e20*/  STL [R14+0x28], R8 ;  /* 0x000028080e007387 */ /* 0x0041e80000100800 */
[----:B-1----:R-:W2:Y:S04]  /*1e30*/  LD.E R9, desc[UR36][R6.64+0x1c] ;  /* 0x00001c2406097980 */ /* 0x002ea8000c101900 */
[----:B--2---:R1:W-:Y:S04]  /*1e40*/  STL [R14+0x2c], R9 ;  /* 0x00002c090e007387 */ /* 0x0043e80000100800 */
[----:B------:R-:W2:Y:S04]  /*1e50*/  LD.E R10, desc[UR36][R6.64+0x20] ;  /* 0x00002024060a7980 */ /* 0x000ea8000c101900 */
[----:B--2---:R2:W-:Y:S04]  /*1e60*/  STL [R14+0x30], R10 ;  /* 0x0000300a0e007387 */ /* 0x0045e80000100800 */
[----:B---3--:R-:W3:Y:S04]  /*1e70*/  LD.E R11, desc[UR36][R6.64+0x24] ;  /* 0x00002424060b7980 */ /* 0x008ee8000c101900 */
[----:B---3--:R3:W-:Y:S04]  /*1e80*/  STL [R14+0x34], R11 ;  /* 0x0000340b0e007387 */ /* 0x0087e80000100800 */
[----:B----4-:R-:W4:Y:S04]  /*1e90*/  LD.E R12, desc[UR36][R6.64+0x28] ;  /* 0x00002824060c7980 */ /* 0x010f28000c101900 */
[----:B----4-:R4:W-:Y:S04]  /*1ea0*/  STL [R14+0x38], R12 ;  /* 0x0000380c0e007387 */ /* 0x0109e80000100800 */
[----:B-----5:R-:W5:Y:S04]  /*1eb0*/  LD.E R13, desc[UR36][R6.64+0x2c] ;  /* 0x00002c24060d7980 */ /* 0x020f68000c101900 */
[----:B-----5:R4:W-:Y:S04]  /*1ec0*/  STL [R14+0x3c], R13 ;  /* 0x00003c0d0e007387 */ /* 0x0209e80000100800 */
[----:B0-----:R-:W5:Y:S04]  /*1ed0*/  LD.E R8, desc[UR36][R6.64+0x30] ;  /* 0x0000302406087980 */ /* 0x001f68000c101900 */
[----:B-----5:R4:W-:Y:S04]  /*1ee0*/  STL [R14+0x40], R8 ;  /* 0x000040080e007387 */ /* 0x0209e80000100800 */
[----:B-1----:R-:W5:Y:S04]  /*1ef0*/  LD.E R9, desc[UR36][R6.64+0x34] ;  /* 0x0000342406097980 */ /* 0x002f68000c101900 */
[----:B-----5:R4:W-:Y:S04]  /*1f00*/  STL [R14+0x44], R9 ;  /* 0x000044090e007387 */ /* 0x0209e80000100800 */
[----:B--2---:R-:W2:Y:S04]  /*1f10*/  LD.E R10, desc[UR36][R6.64+0x38] ;  /* 0x00003824060a7980 */ /* 0x004ea8000c101900 */
[----:B--2---:R4:W-:Y:S04]  /*1f20*/  STL [R14+0x48], R10 ;  /* 0x0000480a0e007387 */ /* 0x0049e80000100800 */
[----:B---3--:R-:W2:Y:S01]  /*1f30*/  LD.E R11, desc[UR36][R6.64+0x3c] ;  /* 0x00003c24060b7980 */ /* 0x008ea2000c101900 */
[----:B------:R-:W-:-:S05]  /*1f40*/  VIADD R3, R3, 0x10 ;  /* 0x0000001003037836 */ /* 0x000fca0000000000 */
[----:B------:R-:W-:Y:S01]  /*1f50*/  ISETP.NE.AND P0, PT, R3, R0, PT ;  /* 0x000000000300720c */ /* 0x000fe20003f05270 */
[----:B--2---:R4:W-:-:S12]  /*1f60*/  STL [R14+0x4c], R11 ;  /* 0x00004c0b0e007387 */ /* 0x0049d80000100800 */
[----:B------:R-:W-:Y:S05]  /*1f70*/  @P0 BRA `(.L_x_47) ;  /* 0xfffffffc006c0947 */ /* 0x000fea000383ffff */
[----:B------:R-:W-:Y:S05]  /*1f80*/  BSYNC.RECONVERGENT B0 ;  /* 0x0000000000007941 */ /* 0x000fea0003800200 */
.L_x_46:
[----:B------:R-:W-:Y:S04]  /*1f90*/  BSSY.RECONVERGENT B0, `(.L_x_23) ;  /* 0x0000033000007945 */ /* 0x000fe80003800200 */
[----:B------:R-:W-:Y:S05]  /*1fa0*/  @!P1 BRA `(.L_x_48) ;  /* 0x0000000000c49947 */ /* 0x000fea0003800000 */
[----:B------:R-:W-:Y:S02]  /*1fb0*/  ISETP.GE.U32.AND P0, PT, R15, 0x8, PT ;  /* 0x000000080f00780c */ /* 0x000fe40003f06070 */
[----:B----4-:R-:W-:-:S04]  /*1fc0*/  LOP3.LUT R14, R18, 0x7, RZ, 0xc0, !PT ;  /* 0x00000007120e7812 */ /* 0x010fc800078ec0ff */
[----:B------:R-:W-:-:S07]  /*1fd0*/  ISETP.NE.AND P1, PT, R14, RZ, PT ;  /* 0x000000ff0e00720c */ /* 0x000fce0003f25270 */
[----:B------:R-:W-:Y:S06]  /*1fe0*/  @!P0 BRA `(.L_x_49) ;  /* 0x00000000004c8947 */ /* 0x000fec0003800000 */
[----:B0-----:R-:W-:-:S05]  /*1ff0*/  IMAD.WIDE.U32 R6, R0, 0x4, R4 ;  /* 0x0000000400067825 */ /* 0x001fca00078e0004 */
[----:B------:R-:W2:Y:S01]  /*2000*/  LD.E R3, desc[UR36][R6.64] ;  /* 0x0000002406037980 */ /* 0x000ea2000c101900 */
        /* <DEDUP_REMOVED lines=8> */
[----:B------:R-:W3:Y:S04]  /*2090*/  LD.E R11, desc[UR36][R6.64+0x10] ;  /* 0x00001024060b7980 */ /* 0x000ee8000c101900 */
[----:B---3--:R2:W-:Y:S04]  /*20a0*/  STL [R13+0x20], R11 ;  /* 0x0000200b0d007387 */ /* 0x0085e80000100800 */
[----:B------:R-:W3:Y:S04]  /*20b0*/  LD.E R12, desc[UR36][R6.64+0x14] ;  /* 0x00001424060c7980 */ /* 0x000ee8000c101900 */
[----:B---3--:R2:W-:Y:S04]  /*20c0*/  STL [R13+0x24], R12 ;  /* 0x0000240c0d007387 */ /* 0x0085e80000100800 */
[----:B0-----:R-:W3:Y:S04]  /*20d0*/  LD.E R3, desc[UR36][R6.64+0x18] ;  /* 0x0000182406037980 */ /* 0x001ee8000c101900 */
[----:B---3--:R2:W-:Y:S04]  /*20e0*/  STL [R13+0x28], R3 ;  /* 0x000028030d007387 */ /* 0x0085e80000100800 */
[----:B-1----:R-:W3:Y:S01]  /*20f0*/  LD.E R8, desc[UR36][R6.64+0x1c] ;  /* 0x00001c2406087980 */ /* 0x002ee2000c101900 */
[----:B------:R-:W-:-:S03]  /*2100*/  VIADD R0, R0, 0x8 ;  /* 0x0000000800007836 */ /* 0x000fc60000000000 */
[----:B---3--:R2:W-:Y:S04]  /*2110*/  STL [R13+0x2c], R8 ;  /* 0x00002c080d007387 */ /* 0x0085e80000100800 */
.L_x_49:
[----:B------:R-:W-:Y:S05]  /*2120*/  @!P1 BRA `(.L_x_48) ;  /* 0x0000000000649947 */ /* 0x000fea0003800000 */
[----:B------:R-:W-:Y:S02]  /*2130*/  ISETP.GE.U32.AND P0, PT, R14, 0x4, PT ;  /* 0x000000040e00780c */ /* 0x000fe40003f06070 */
[----:B--2---:R-:W-:-:S04]  /*2140*/  LOP3.LUT R12, R18, 0x3, RZ, 0xc0, !PT ;  /* 0x00000003120c7812 */ /* 0x004fc800078ec0ff */
[----:B------:R-:W-:-:S07]  /*2150*/  ISETP.NE.AND P1, PT, R12, RZ, PT ;  /* 0x000000ff0c00720c */ /* 0x000fce0003f25270 */
[----:B------:R-:W-:Y:S06]  /*2160*/  @!P0 BRA `(.L_x_50) ;  /* 0x00000000002c8947 */ /* 0x000fec0003800000 */
[----:B0-----:R-:W-:-:S05]  /*2170*/  IMAD.WIDE.U32 R6, R0, 0x4, R4 ;  /* 0x0000000400067825 */ /* 0x001fca00078e0004 */
[----:B------:R-:W2:Y:S01]  /*2180*/  LD.E R3, desc[UR36][R6.64] ;  /* 0x0000002406037980 */ /* 0x000ea2000c101900 */
[----:B------:R-:W-:-:S05]  /*2190*/  LEA R11, R0, R1, 0x2 ;  /* 0x00000001000b7211 */ /* 0x000fca00078e10ff */
[----:B--2---:R1:W-:Y:S04]  /*21a0*/  STL [R11+0x10], R3 ;  /* 0x000010030b007387 */ /* 0x0043e80000100800 */
[----:B------:R-:W2:Y:S04]  /*21b0*/  LD.E R8, desc[UR36][R6.64+0x4] ;  /* 0x0000042406087980 */ /* 0x000ea8000c101900 */
[----:B--2---:R1:W-:Y:S04]  /*21c0*/  STL [R11+0x14], R8 ;  /* 0x000014080b007387 */ /* 0x0043e80000100800 */
[----:B------:R-:W2:Y:S04]  /*21d0*/  LD.E R9, desc[UR36][R6.64+0x8] ;  /* 0x0000082406097980 */ /* 0x000ea8000c101900 */
[----:B--2---:R1:W-:Y:S04]  /*21e0*/  STL [R11+0x18], R9 ;  /* 0x000018090b007387 */ /* 0x0043e80000100800 */
[----:B------:R-:W2:Y:S01]  /*21f0*/  LD.E R10, desc[UR36][R6.64+0xc] ;  /* 0x00000c24060a7980 */ /* 0x000ea2000c101900 */
[----:B------:R-:W-:-:S03]  /*2200*/  VIADD R0, R0, 0x4 ;  /* 0x0000000400007836 */ /* 0x000fc60000000000 */
[----:B--2---:R1:W-:Y:S04]  /*2210*/  STL [R11+0x1c], R10 ;  /* 0x00001c0a0b007387 */ /* 0x0043e80000100800 */
.L_x_50:
[----:B------:R-:W-:Y:S05]  /*2220*/  @!P1 BRA `(.L_x_48) ;  /* 0x0000000000249947 */ /* 0x000fea0003800000 */
[----:B-1----:R-:W-:-:S07]  /*2230*/  IMAD.MOV.U32 R3, RZ, RZ, RZ ;  /* 0x000000ffff037224 */ /* 0x002fce00078e00ff */
.L_x_51:
[----:B0--3--:R-:W-:-:S06]  /*2240*/  IMAD.WIDE.U32 R6, R0, 0x4, R4 ;  /* 0x0000000400067825 */ /* 0x009fcc00078e0004 */
[----:B------:R-:W2:Y:S01]  /*2250*/  LD.E R6, desc[UR36][R6.64] ;  /* 0x0000002406067980 */ /* 0x000ea2000c101900 */
[C---:B------:R-:W-:Y:S02]  /*2260*/  IMAD R9, R0.reuse, 0x4, R1 ;  /* 0x0000000400097824 */ /* 0x040fe400078e0201 */
[----:B------:R-:W-:Y:S02]  /*2270*/  VIADD R3, R3, 0x1 ;  /* 0x0000000103037836 */ /* 0x000fe40000000000 */
[----:B------:R-:W-:-:S03]  /*2280*/  VIADD R0, R0, 0x1 ;  /* 0x0000000100007836 */ /* 0x000fc60000000000 */
[----:B------:R-:W-:Y:S01]  /*2290*/  ISETP.NE.AND P0, PT, R3, R12, PT ;  /* 0x0000000c0300720c */ /* 0x000fe20003f05270 */
[----:B--2---:R3:W-:-:S12]  /*22a0*/  STL [R9+0x10], R6 ;  /* 0x0000100609007387 */ /* 0x0047d80000100800 */
[----:B------:R-:W-:Y:S05]  /*22b0*/  @P0 BRA `(.L_x_51) ;  /* 0xfffffffc00e00947 */ /* 0x000fea000383ffff */
.L_x_48:
[----:B------:R-:W-:Y:S05]  /*22c0*/  BSYNC.RECONVERGENT B0 ;  /* 0x0000000000007941 */ /* 0x000fea0003800200 */
.L_x_23:
[----:B------:R-:W-:-:S04]  /*22d0*/  MOV R0, 0x0 ;  /* 0x0000000000007802 */ /* 0x000fc80000000f00 */
[----:B0--3--:R0:W3:Y:S03]  /*22e0*/  LDC.64 R6, c[0x4][R0] ;  /* 0x0100000000067b82 */ /* 0x0090e60000000a00 */
[----:B------:R-:W-:-:S07]  /*22f0*/  LEPC R20, `(.L_x_15) ;  /* 0x000000001014794e */ /* 0x000fce0000000000 */
[----:B01234-:R-:W-:Y:S05]  /*2300*/  CALL.ABS.NOINC R6 ;  /* 0x0000000006007343 */ /* 0x01ffea0003c00000 */
.L_x_15:
[----:B------:R-:W-:Y:S05]  /*2310*/  BSYNC.RECONVERGENT B6 ;  /* 0x0000000000067941 */ /* 0x000fea0003800200 */
.L_x_14:
[----:B--2---:R-:W0:Y:S01]  /*2320*/  LDC R9, c[0x0][0x398] ;  /* 0x0000e600ff097b82 */ /* 0x004e220000000800 */
[----:B------:R-:W-:Y:S01]  /*2330*/  ISETP.NE.AND P1, PT, R29, 0xc7ff, PT ;  /* 0x0000c7ff1d00780c */ /* 0x000fe20003f25270 */
[----:B------:R-:W-:Y:S01]  /*2340*/  BSSY.RECONVERGENT B0, `(.L_x_52) ;  /* 0x000001b000007945 */ /* 0x000fe20003800200 */
[----:B------:R-:W-:Y:S01]  /*2350*/  VIADD R0, R1, 0x4c ;  /* 0x0000004c01007836 */ /* 0x000fe20000000000 */
[----:B0-----:R-:W-:-:S10]  /*2360*/  ISETP.GT.AND P0, PT, R9, 0x2, PT ;  /* 0x000000020900780c */ /* 0x001fd40003f04270 */
[----:B------:R-:W-:Y:S05]  /*2370*/  @P1 BRA `(.L_x_53) ;  /* 0x00000000005c1947 */ /* 0x000fea0003800000 */
[----:B------:R-:W2:Y:S02]  /*2380*/  LDG.E.64 R24, desc[UR36][R24.64+-0x8] ;  /* 0xfffff82418187981 */ /* 0x000ea4000c1e1b00 */
        /* <DEDUP_REMOVED lines=17> */
[----:B------:R-:W-:-:S04]  /*24a0*/  IMAD.WIDE.U32 R24, R3, -0xc800, R24 ;  /* 0xffff380003187825 */ /* 0x000fc800078e0018 */
[----:B------:R-:W-:Y:S01]  /*24b0*/  IMAD R4, R4, -0xc800, RZ ;  /* 0xffff380004047824 */ /* 0x000fe200078e02ff */
[----:B------:R-:W-:-:S04]  /*24c0*/  IADD3 R22, P1, PT, R22, R24, RZ ;  /* 0x0000001816167210 */ /* 0x000fc80007f3e0ff */
[----:B------:R-:W-:-:S04]  /*24d0*/  IADD3 R24, PT, PT, R25, -R3, R4 ;  /* 0x8000000319187210 */ /* 0x000fc80007ffe004 */
[----:B------:R-:W-:-:S07]  /*24e0*/  IADD3.X R19, PT, PT, R24, R19, RZ, P1, !PT ;  /* 0x0000001318137210 */ /* 0x000fce0000ffe4ff */
.L_x_53:
[----:B------:R-:W-:Y:S05]  /*24f0*/  BSYNC.RECONVERGENT B0 ;  /* 0x0000000000007941 */ /* 0x000fea0003800200 */
.L_x_52:
[C---:B------:R-:W-:Y:S02]  /*2500*/  IMAD R3, R9.reuse, 0x4, R0 ;  /* 0x0000000409037824 */ /* 0x040fe400078e0200 */
[----:B------:R-:W-:Y:S01]  /*2510*/  VIADD R4, R9, 0xfffffffe ;  /* 0xfffffffe09047836 */ /* 0x000fe20000000000 */
[----:B------:R-:W-:Y:S06]  /*2520*/  @P0 BRA `(.L_x_54) ;  /* 0x0000000c00a80947 */ /* 0x000fec0003800000 */
[----:B------:R-:W-:-:S13]  /*2530*/  ISETP.GT.AND P0, PT, R9, RZ, PT ;  /* 0x000000ff0900720c */ /* 0x000fda0003f04270 */
[----:B------:R-:W-:Y:S05]  /*2540*/  @P0 BRA `(.L_x_55) ;  /* 0x0000000400f80947 */ /* 0x000fea0003800000 */
[----:B------:R-:W-:-:S13]  /*2550*/  ISETP.GT.AND P0, PT, R9, -0x1, PT ;  /* 0xffffffff0900780c */ /* 0x000fda0003f04270 */
[----:B------:R-:W-:Y:S05]  /*2560*/  @P0 BRA `(.L_x_56) ;  /* 0x00000004009c0947 */ /* 0x000fea0003800000 */
[C---:B------:R-:W-:Y:S01]  /*2570*/  ISETP.GE.U32.AND P0, PT, R22.reuse, 0x4, PT ;  /* 0x000000041600780c */ /* 0x040fe20003f06070 */
[----:B------:R-:W-:Y:S01]  /*2580*/  BSSY.RECONVERGENT B1, `(.L_x_57) ;  /* 0x0000054000017945 */ /* 0x000fe20003800200 */
[----:B------:R-:W-:Y:S02]  /*2590*/  ISETP.GT.U32.AND P1, PT, R22, 0x1, PT ;  /* 0x000000011600780c */ /* 0x000fe40003f24070 */
[C---:B------:R-:W-:Y:S02]  /*25a0*/  ISETP.GE.AND.EX P0, PT, R19.reuse, RZ, PT, P0 ;  /* 0x000000ff1300720c */ /* 0x040fe40003f06300 */
[----:B------:R-:W-:-:S04]  /*25b0*/  ISETP.GT.AND.EX P1, PT, R19, RZ, PT, P1 ;  /* 0x000000ff1300720c */ /* 0x000fc80003f24310 */
[----:B------:R-:W-:Y:S02]  /*25c0*/  SEL R22, R22, 0x1, P1 ;  /* 0x0000000116167807 */ /* 0x000fe40000800000 */
[----:B------:R-:W-:Y:S02]  /*25d0*/  SEL R19, R19, RZ, P1 ;  /* 0x000000ff13137207 */ /* 0x000fe40000800000 */
[----:B------:R-:W-:-:S03]  /*25e0*/  LOP3.LUT R6, R22, 0x3, RZ, 0xc0, !PT ;  /* 0x0000000316067812 */ /* 0x000fc600078ec0ff */
[----:B------:R-:W-:Y:S05]  /*25f0*/  @!P0 BRA `(.L_x_58) ;  /* 0x0000000400308947 */ /* 0x000fea0003800000 */
[----:B------:R0:W1:Y:S01]  /*2600*/  LDS R0, [R23] ;  /* 0x0000000017007984 */ /* 0x0000620000000800 */
[----:B------:R-:W-:Y:S01]  /*2610*/  LOP3.LUT R22, R22, 0xfffffffc, RZ, 0xc0, !PT ;  /* 0xfffffffc16167812 */ /* 0x000fe200078ec0ff */
[----:B------:R-:W-:Y:S01]  /*2620*/  BSSY.RELIABLE B0, `(.L_x_59) ;  /* 0x0000041000007945 */ /* 0x000fe20003800100 */
[----:B------:R-:W-:Y:S01]  /*2630*/  LOP3.LUT R19, R19, 0x7fffffff, RZ, 0xc0, !PT ;  /* 0x7fffffff13137812 */ /* 0x000fe200078ec0ff */
[----:B------:R-:W-:Y:S01]  /*2640*/  IMAD.MOV.U32 R3, RZ, RZ, RZ ;  /* 0x000000ffff037224 */ /* 0x000fe200078e00ff */
[----:B------:R-:W-:Y:S01]  /*2650*/  ISETP.GT.U32.AND P0, PT, R22, RZ, PT ;  /* 0x000000ff1600720c */ /* 0x000fe20003f04070 */
[----:B------:R-:W-:-:S03]  /*2660*/  IMAD.MOV.U32 R4, RZ, RZ, RZ ;  /* 0x000000ffff047224 */ /* 0x000fc600078e00ff */
[----:B------:R-:W-:-:S13]  /*2670*/  ISETP.GT.AND.EX P0, PT, R19, RZ, PT, P0 ;  /* 0x000000ff1300720c */ /* 0x000fda0003f04300 */
[----:B0-----:R-:W-:Y:S05]  /*2680*/  @!P0 BRA `(.L_x_60) ;  /* 0x0000000000e88947 */ /* 0x001fea0003800000 */
[----:B------:R-:W-:Y:S01]  /*2690*/  IADD3 R5, P0, PT, -R3, R22, RZ ;  /* 0x0000001603057210 */ /* 0x000fe20007f1e1ff */
[----:B------:R-:W-:Y:S03]  /*26a0*/  BSSY.RECONVERGENT B2, `(.L_x_61) ;  /* 0x0000022000027945 */ /* 0x000fe60003800200 */
[----:B------:R-:W-:Y:S01]  /*26b0*/  ISETP.GT.U32.AND P1, PT, R5, 0xc, PT ;  /* 0x0000000c0500780c */ /* 0x000fe20003f24070 */
[----:B------:R-:W-:Y:S01]  /*26c0*/  IMAD.X R5, R19, 0x1, ~R4, P0 ;  /* 0x0000000113057824 */ /* 0x000fe200000e0e04 */
[----:B------:R-:W-:-:S04]  /*26d0*/  PLOP3.LUT P0, PT, PT, PT, PT, 0x80, 0x8 ;  /* 0x000000000008781c */ /* 0x000fc80003f0f070 */
[----:B------:R-:W-:-:S13]  /*26e0*/  ISETP.GT.AND.EX P1, PT, R5, RZ, PT, P1 ;  /* 0x000000ff0500720c */ /* 0x000fda0003f24310 */
[----:B------:R-:W-:Y:S05]  /*26f0*/  @!P1 BRA `(.L_x_62) ;  /* 0x0000000000709947 */ /* 0x000fea0003800000 */
[----:B------:R-:W-:Y:S02]  /*2700*/  IADD3 R8, P1, PT, R22, -0xc, RZ ;  /* 0xfffffff416087810 */ /* 0x000fe40007f3e0ff */
[----:B------:R-:W-:Y:S02]  /*2710*/  PLOP3.LUT P0, PT, PT, PT, PT, 0x8, 0x80 ;  /* 0x000000000080781c */ /* 0x000fe40003f0e170 */
[----:B------:R-:W-:-:S11]  /*2720*/  IADD3.X R5, PT, PT, R19, -0x1, RZ, P1, !PT ;  /* 0xffffffff13057810 */ /* 0x000fd60000ffe4ff */
.L_x_68:
[----:B-1----:R-:W-:Y:S01]  /*2730*/  ISETP.GE.AND P1, PT, R0, 0x1, PT ;  /* 0x000000010000780c */ /* 0x002fe20003f26270 */
[----:B------:R-:W-:Y:S04]  /*2740*/  BSSY.RECONVERGENT B3, `(.L_x_63) ;  /* 0x0000012000037945 */ /* 0x000fe80003800200 */
[----:B------:R-:W-:Y:S08]  /*2750*/  BSSY.RELIABLE B4, `(.L_x_64) ;  /* 0x000000d000047945 */ /* 0x000ff00003800100 */
[----:B0-2---:R-:W-:Y:S05]  /*2760*/  @!P1 BRA `(.L_x_65) ;  /* 0x0000000000189947 */ /* 0x005fea0003800000 */
[----:B------:R0:W-:Y:S01]  /*2770*/  STS [R23], RZ ;  /* 0x000000ff17007388 */ /* 0x0001e20000000800 */
[----:B------:R-:W-:-:S05]  /*2780*/  IMAD.MOV.U32 R0, RZ, RZ, RZ ;  /* 0x000000ffff007224 */ /* 0x000fca00078e00ff */
[----:B------:R-:W-:-:S13]  /*2790*/  ISETP.GE.AND P1, PT, R0, 0x1, PT ;  /* 0x000000010000780c */ /* 0x000fda0003f26270 */
[----:B0-----:R-:W-:Y:S05]  /*27a0*/  @!P1 BRA `(.L_x_66) ;  /* 0x00000000001c9947 */ /* 0x001fea0003800000 */
[----:B------:R0:W-:Y:S01]  /*27b0*/  STS [R23], RZ ;  /* 0x000000ff17007388 */ /* 0x0001e20000000800 */
[----:B------:R-:W-:-:S07]  /*27c0*/  IMAD.MOV.U32 R0, RZ, RZ, RZ ;  /* 0x000000ffff007224 */ /* 0x000fce00078e00ff */
.L_x_65:
[----:B------:R-:W-:-:S13]  /*27d0*/  ISETP.GE.AND P1, PT, R0, 0x1, PT ;  /* 0x000000010000780c */ /* 0x000fda0003f26270 */
[----:B------:R-:W-:Y:S05]  /*27e0*/  @!P1 BREAK.RELIABLE B4 ;  /* 0x0000000000049942 */ /* 0x000fea0003800100 */
[----:B------:R-:W-:Y:S05]  /*27f0*/  @!P1 BRA `(.L_x_67) ;  /* 0x0000000000189947 */ /* 0x000fea0003800000 */
[----:B------:R1:W-:Y:S01]  /*2800*/  STS [R23], RZ ;  /* 0x000000ff17007388 */ /* 0x0003e20000000800 */
[----:B------:R-:W-:-:S07]  /*2810*/  HFMA2 R0, -RZ, RZ, 0, 0 ;  /* 0x00000000ff007431 */ /* 0x000fce00000001ff */
.L_x_66:
[----:B------:R-:W-:Y:S05]  /*2820*/  BSYNC.RELIABLE B4 ;  /* 0x0000000000047941 */ /* 0x000fea0003800100 */
.L_x_64:
[----:B------:R-:W-:-:S13]  /*2830*/  ISETP.GE.AND P1, PT, R0, 0x1, PT ;  /* 0x000000010000780c */ /* 0x000fda0003f26270 */
[----:B------:R2:W-:Y:S01]  /*2840*/  @P1 STS [R23], RZ ;  /* 0x000000ff17001388 */ /* 0x0005e20000000800 */
[----:B------:R-:W-:-:S07]  /*2850*/  @P1 IMAD.MOV.U32 R0, RZ, RZ, RZ ;  /* 0x000000ffff001224 */ /* 0x000fce00078e00ff */
.L_x_67:
[----:B------:R-:W-:Y:S05]  /*2860*/  BSYNC.RECONVERGENT B3 ;  /* 0x0000000000037941 */ /* 0x000fea0003800200 */
.L_x_63:
[----:B------:R-:W-:-:S05]  /*2870*/  IADD3 R3, P1, PT, R3, 0x10, RZ ;  /* 0x0000001003037810 */ /* 0x000fca0007f3e0ff */
[----:B------:R-:W-:Y:S01]  /*2880*/  IMAD.X R4, RZ, RZ, R4, P1 ;  /* 0x000000ffff047224 */ /* 0x000fe200008e0604 */
[----:B------:R-:W-:-:S04]  /*2890*/  ISETP.GE.U32.AND P1, PT, R3, R8, PT ;  /* 0x000000080300720c */ /* 0x000fc80003f26070 */
[----:B------:R-:W-:-:S13]  /*28a0*/  ISETP.GE.AND.EX P1, PT, R4, R5, PT, P1 ;  /* 0x000000050400720c */ /* 0x000fda0003f26310 */
[----:B------:R-:W-:Y:S05]  /*28b0*/  @!P1 BRA `(.L_x_68) ;  /* 0xfffffffc009c9947 */ /* 0x000fea000383ffff */
.L_x_62:
[----:B------:R-:W-:Y:S05]  /*28c0*/  BSYNC.RECONVERGENT B2 ;  /* 0x0000000000027941 */ /* 0x000fea0003800200 */
.L_x_61:
[----:B------:R-:W-:Y:S01]  /*28d0*/  IADD3 R5, P2, PT, -R3, R22, RZ ;  /* 0x0000001603057210 */ /* 0x000fe20007f5e1ff */
[----:B------:R-:W-:Y:S03]  /*28e0*/  BSSY.RECONVERGENT B2, `(.L_x_69) ;  /* 0x0000010000027945 */ /* 0x000fe60003800200 */
[----:B------:R-:W-:Y:S01]  /*28f0*/  ISETP.GT.U32.AND P1, PT, R5, 0x4, PT ;  /* 0x000000040500780c */ /* 0x000fe20003f24070 */
[----:B------:R-:W-:-:S05]  /*2900*/  IMAD.X R5, R19, 0x1, ~R4, P2 ;  /* 0x0000000113057824 */ /* 0x000fca00010e0e04 */
[----:B------:R-:W-:-:S13]  /*2910*/  ISETP.GT.AND.EX P1, PT, R5, RZ, PT, P1 ;  /* 0x000000ff0500720c */ /* 0x000fda0003f24310 */
[----:B------:R-:W-:Y:S05]  /*2920*/  @!P1 BRA `(.L_x_70) ;  /* 0x00000000002c9947 */ /* 0x000fea0003800000 */
[----:B-1----:R-:W-:Y:S02]  /*2930*/  ISETP.GE.AND P0, PT, R0, 0x1, PT ;  /* 0x000000010000780c */ /* 0x002fe40003f06270 */
[----:B------:R-:W-:-:S04]  /*2940*/  IADD3 R3, P1, PT, R3, 0x4, RZ ;  /* 0x0000000403037810 */ /* 0x000fc80007f3e0ff */
[----:B------:R-:W-:Y:S01]  /*2950*/  IADD3 R3, P2, PT, R3, 0x4, RZ ;  /* 0x0000000403037810 */ /* 0x000fe20007f5e0ff */
[----:B------:R-:W-:-:S04]  /*2960*/  IMAD.X R4, RZ, RZ, R4, P1 ;  /* 0x000000ffff047224 */ /* 0x000fc800008e0604 */
[----:B------:R-:W-:Y:S02]  /*2970*/  IMAD.X R4, RZ, RZ, R4, P2 ;  /* 0x000000ffff047224 */ /* 0x000fe400010e0604 */
[----:B------:R-:W-:Y:S01]  /*2980*/  @P0 IMAD.MOV.U32 R0, RZ, RZ, RZ ;  /* 0x000000ffff000224 */ /* 0x000fe200078e00ff */
[----:B------:R3:W-:Y:S01]  /*2990*/  @P0 STS [R23], RZ ;  /* 0x000000ff17000388 */ /* 0x0007e20000000800 */
[----:B------:R-:W-:-:S03]  /*29a0*/  PLOP3.LUT P0, PT, PT, PT, PT, 0x8, 0x80 ;  /* 0x000000000080781c */ /* 0x000fc60003f0e170 */
[----:B------:R-:W-:-:S13]  /*29b0*/  ISETP.GE.AND P3, PT, R0, 0x1, PT ;  /* 0x000000010000780c */ /* 0x000fda0003f66270 */
[----:B------:R3:W-:Y:S01]  /*29c0*/  @P3 STS [R23], RZ ;  /* 0x000000ff17003388 */ /* 0x0007e20000000800 */
[----:B------:R-:W-:-:S07]  /*29d0*/  @P3 IMAD.MOV.U32 R0, RZ, RZ, RZ ;  /* 0x000000ffff003224 */ /* 0x000fce00078e00ff */
.L_x_70:
[----:B------:R-:W-:Y:S05]  /*29e0*/  BSYNC.RECONVERGENT B2 ;  /* 0x0000000000027941 */ /* 0x000fea0003800200 */
.L_x_69:
[----:B------:R-:W-:-:S04]  /*29f0*/  ISETP.NE.U32.AND P1, PT, R3, R22, PT ;  /* 0x000000160300720c */ /* 0x000fc80003f25070 */
[----:B------:R-:W-:-:S13]  /*2a00*/  ISETP.NE.OR.EX P0, PT, R4, R19, P0, P1 ;  /* 0x000000130400720c */ /* 0x000fda0000705710 */
[----:B------:R-:W-:Y:S05]  /*2a10*/  @!P0 BREAK.RELIABLE B0 ;  /* 0x0000000000008942 */ /* 0x000fea0003800100 */
[----:B------:R-:W-:Y:S05]  /*2a20*/  @!P0 BRA `(.L_x_58) ;  /* 0x0000000000248947 */ /* 0x000fea0003800000 */
.L_x_60:
[----:B------:R-:W-:Y:S05]  /*2a30*/  BSYNC.RELIABLE B0 ;  /* 0x0000000000007941 */ /* 0x000fea0003800100 */
.L_x_59:
[----:B-1----:R-:W-:Y:S02]  /*2a40*/  ISETP.GE.AND P1, PT, R0, 0x1, PT ;  /* 0x000000010000780c */ /* 0x002fe40003f26270 */
[----:B------:R-:W-:-:S04]  /*2a50*/  IADD3 R3, P0, PT, R3, 0x4, RZ ;  /* 0x0000000403037810 */ /* 0x000fc80007f1e0ff */
[----:B------:R-:W-:Y:S02]  /*2a60*/  IADD3.X R4, PT, PT, RZ, R4, RZ, P0, !PT ;  /* 0x00000004ff047210 */ /* 0x000fe400007fe4ff */
[----:B------:R-:W-:-:S04]  /*2a70*/  ISETP.NE.U32.AND P0, PT, R3, R22, PT ;  /* 0x000000160300720c */ /* 0x000fc80003f05070 */
[----:B------:R-:W-:Y:S01]  /*2a80*/  ISETP.NE.AND.EX P0, PT, R4, R19, PT, P0 ;  /* 0x000000130400720c */ /* 0x000fe20003f05300 */
[----:B------:R4:W-:Y:S01]  /*2a90*/  @P1 STS [R23], RZ ;  /* 0x000000ff17001388 */ /* 0x0009e20000000800 */
[----:B------:R-:W-:-:S11]  /*2aa0*/  @P1 IMAD.MOV.U32 R0, RZ, RZ, RZ ;  /* 0x000000ffff001224 */ /* 0x000fd600078e00ff */
[----:B----4-:R-:W-:Y:S05]  /*2ab0*/  @P0 BRA `(.L_x_59) ;  /* 0xfffffffc00e00947 */ /* 0x010fea000383ffff */
.L_x_58:
[----:B------:R-:W-:Y:S05]  /*2ac0*/  BSYNC.RECONVERGENT B1 ;  /* 0x0000000000017941 */ /* 0x000fea0003800200 */
.L_x_57:
[----:B------:R-:W-:-:S04]  /*2ad0*/  ISETP.NE.U32.AND P0, PT, R6, RZ, PT ;  /* 0x000000ff0600720c */ /* 0x000fc80003f05070 */
[----:B------:R-:W-:-:S13]  /*2ae0*/  ISETP.NE.AND.EX P0, PT, RZ, RZ, PT, P0 ;  /* 0x000000ffff00720c */ /* 0x000fda0003f05300 */
[----:B------:R-:W-:Y:S05]  /*2af0*/  @!P0 BRA `(.L_x_71) ;  /* 0x0000003000fc8947 */ /* 0x000fea0003800000 */
[----:B-1----:R1:W4:Y:S01]  /*2b00*/  LDS R0, [R23] ;  /* 0x0000000017007984 */ /* 0x0023220000000800 */
[----:B------:R-:W-:Y:S01]  /*2b10*/  BSSY.RECONVERGENT B0, `(.L_x_72) ;  /* 0x000000b000007945 */ /* 0x000fe20003800200 */
[----:B------:R-:W-:Y:S02]  /*2b20*/  IMAD.MOV.U32 R3, RZ, RZ, RZ ;  /* 0x000000ffff037224 */ /* 0x000fe400078e00ff */
[----:B------:R-:W-:-:S07]  /*2b30*/  IMAD.MOV.U32 R4, RZ, RZ, RZ ;  /* 0x000000ffff047224 */ /* 0x000fce00078e00ff */
.L_x_73:
[----:B----4-:R-:W-:Y:S02]  /*2b40*/  ISETP.GE.AND P1, PT, R0, 0x1, PT ;  /* 0x000000010000780c */ /* 0x010fe40003f26270 */
[----:B------:R-:W-:-:S05]  /*2b50*/  IADD3 R3, P0, PT, R3, 0x1, RZ ;  /* 0x0000000103037810 */ /* 0x000fca0007f1e0ff */
[----:B------:R-:W-:Y:S01]  /*2b60*/  IMAD.X R4, RZ, RZ, R4, P0 ;  /* 0x000000ffff047224 */ /* 0x000fe200000e0604 */
[----:B------:R-:W-:-:S04]  /*2b70*/  ISETP.NE.U32.AND P0, PT, R3, R6, PT ;  /* 0x000000060300720c */ /* 0x000fc80003f05070 */
[----:B------:R-:W-:Y:S01]  /*2b80*/  ISETP.NE.AND.EX P0, PT, R4, RZ, PT, P0 ;  /* 0x000000ff0400720c */ /* 0x000fe20003f05300 */
[----:B------:R4:W-:Y:S01]  /*2b90*/  @P1 STS [R23], RZ ;  /* 0x000000ff17001388 */ /* 0x0009e20000000800 */
[----:B------:R-:W-:-:S11]  /*2ba0*/  @P1 IMAD.MOV.U32 R0, RZ, RZ, RZ ;  /* 0x000000ffff001224 */ /* 0x000fd600078e00ff */
[----:B------:R-:W-:Y:S05]  /*2bb0*/  @P0 BRA `(.L_x_73) ;  /* 0xfffffffc00e00947 */ /* 0x000fea000383ffff */
[----:B------:R-:W-:Y:S05]  /*2bc0*/  BSYNC.RECONVERGENT B0 ;  /* 0x0000000000007941 */ /* 0x000fea0003800200 */
.L_x_72:
[----:B------:R-:W-:Y:S05]  /*2bd0*/  BRA `(.L_x_71) ;  /* 0x0000003000c47947 */ /* 0x000fea0003800000 */
.L_x_56:
[----:B------:R-:W-:Y:S01]  /*2be0*/  ISETP.GT.U32.AND P0, PT, R22, 0x1, PT ;  /* 0x000000011600780c */ /* 0x000fe20003f04070 */
[----:B------:R-:W-:Y:S01]  /*2bf0*/  BSSY.RECONVERGENT B0, `(.L_x_74) ;  /* 0x0000012000007945 */ /* 0x000fe20003800200 */
[----:B------:R-:W-:Y:S02]  /*2c00*/  CS2R R6, SRZ ;  /* 0x0000000000067805 */ /* 0x000fe4000001ff00 */
[----:B------:R-:W-:-:S04]  /*2c10*/  ISETP.GT.AND.EX P0, PT, R19, RZ, PT, P0 ;  /* 0x000000ff1300720c */ /* 0x000fc80003f04300 */
[----:B------:R-:W-:Y:S02]  /*2c20*/  SEL R9, R22, 0x1, P0 ;  /* 0x0000000116097807 */ /* 0x000fe40000000000 */
[----:B------:R-:W-:-:S07]  /*2c30*/  SEL R8, R19, RZ, P0 ;  /* 0x000000ff13087207 */ /* 0x000fce0000000000 */
.L_x_75:
[----:B------:R-:W0:Y:S04]  /*2c40*/  LDS R0, [R23] ;  /* 0x0000000017007984 */ /* 0x000e280000000800 */
[----:B------:R-:W-:Y:S04]  /*2c50*/  STL [R1+0x4c], RZ ;  /* 0x00004cff01007387 */ /* 0x000fe80000100800 */
[----:B------:R-:W-:Y:S01]  /*2c60*/  STL [R3], RZ ;  /* 0x000000ff03007387 */ /* 0x000fe20000100800 */
[----:B0-----:R-:W-:-:S13]  /*2c70*/  ISETP.GE.AND P0, PT, R0, 0x1, PT ;  /* 0x000000010000780c */ /* 0x001fda0003f06270 */
[----:B------:R-:W2:Y:S04]  /*2c80*/  @P0 LDL R0, [R1+0x4c] ;  /* 0x00004c0001000983 */ /* 0x000ea80000100800 */
[----:B------:R-:W-:Y:S04]  /*2c90*/  @P0 STS [R23], RZ ;  /* 0x000000ff17000388 */ /* 0x000fe80000000800 */
[----:B------:R-:W2:Y:S04]  /*2ca0*/  @P0 LDS.64 R4, [R28] ;  /* 0x000000001c040984 */ /* 0x000ea80000000a00 */
[----:B--2---:R0:W-:Y:S01]  /*2cb0*/  @P0 ST.E desc[UR36][R4.64], R0 ;  /* 0x0000000004000985 */ /* 0x0041e2000c101924 */
[----:B------:R-:W-:-:S05]  /*2cc0*/  IADD3 R6, P0, PT, R6, 0x1, RZ ;  /* 0x0000000106067810 */ /* 0x000fca0007f1e0ff */
[----:B------:R-:W-:Y:S01]  /*2cd0*/  IMAD.X R7, RZ, RZ, R7, P0 ;  /* 0x000000ffff077224 */ /* 0x000fe200000e0607 */
[----:B------:R-:W-:-:S04]  /*2ce0*/  ISETP.NE.U32.AND P0, PT, R6, R9, PT ;  /* 0x000000090600720c */ /* 0x000fc80003f05070 */
[----:B------:R-:W-:-:S13]  /*2cf0*/  ISETP.NE.AND.EX P0, PT, R7, R8, PT, P0 ;  /* 0x000000080700720c */ /* 0x000fda0003f05300 */
[----:B0-----:R-:W-:Y:S05]  /*2d00*/  @P0 BRA `(.L_x_75) ;  /* 0xfffffffc00cc0947 */ /* 0x001fea000383ffff */
[----:B------:R-:W-:Y:S05]  /*2d10*/  BSYNC.RECONVERGENT B0 ;  /* 0x0000000000007941 */ /* 0x000fea0003800200 */
.L_x_74:
[----:B------:R-:W-:Y:S05]  /*2d20*/  BRA `(.L_x_71) ;  /* 0x0000003000707947 */ /* 0x000fea0003800000 */
.L_x_55:
[----:B------:R-:W-:-:S13]  /*2d30*/  ISETP.GE.AND P0, PT, R9, 0x2, PT ;  /* 0x000000020900780c */ /* 0x000fda0003f06270 */
[----:B------:R-:W-:Y:S05]  /*2d40*/  @!P0 BRA `(.L_x_76) ;  /* 0x0000000000a88947 */ /* 0x000fea0003800000 */
[----:B------:R0:W5:Y:S01]  /*2d50*/  LDL R0, [R1+0x10] ;  /* 0x0000100001007983 */ /* 0x0001620000100800 */
[----:B------:R-:W1:Y:S01]  /*2d60*/  LDC R20, c[0x0][0x398] ;  /* 0x0000e600ff147b82 */ /* 0x000e620000000800 */
[----:B------:R-:W-:Y:S01]  /*2d70*/  ISETP.GT.U32.AND P0, PT, R22, 0x1, PT ;  /* 0x000000011600780c */ /* 0x000fe20003f04070 */
[----:B------:R-:W-:Y:S01]  /*2d80*/  HFMA2 R17, -RZ, RZ, 0, 0 ;  /* 0x00000000ff117431 */ /* 0x000fe200000001ff */
[----:B------:R-:W-:Y:S01]  /*2d90*/  BSSY.RECONVERGENT B0, `(.L_x_77) ;  /* 0x0000024000007945 */ /* 0x000fe20003800200 */
[----:B------:R-:W-:Y:S01]  /*2da0*/  IMAD.MOV.U32 R14, RZ, RZ, RZ ;  /* 0x000000ffff0e7224 */ /* 0x000fe200078e00ff */
[----:B------:R-:W-:-:S03]  /*2db0*/  ISETP.GT.AND.EX P0, PT, R19, RZ, PT, P0 ;  /* 0x000000ff1300720c */ /* 0x000fc60003f04300 */
[----:B------:R-:W2:Y:S01]  /*2dc0*/  LDC.64 R4, c[0x0][0x380] ;  /* 0x0000e000ff047b82 */ /* 0x000ea20000000a00 */
[----:B------:R-:W-:Y:S02]  /*2dd0*/  SEL R21, R22, 0x1, P0 ;  /* 0x0000000116157807 */ /* 0x000fe40000000000 */
[----:B0-----:R-:W-:-:S07]  /*2de0*/  SEL R18, R19, RZ, P0 ;  /* 0x000000ff13127207 */ /* 0x001fce0000000000 */
.L_x_80:
[----:B------:R-:W-:Y:S04]  /*2df0*/  STL [R1+0x4c], RZ ;  /* 0x00004cff01007387 */ /* 0x000fe80000100800 */
[----:B-----5:R-:W-:Y:S04]  /*2e00*/  STL [R1+0x50], R0 ;  /* 0x0000500001007387 */ /* 0x020fe80000100800 */
[----:B------:R-:W-:Y:S04]  /*2e10*/  STL [R3], RZ ;  /* 0x000000ff03007387 */ /* 0x000fe80000100800 */
[----:B0-----:R-:W1:Y:S04]  /*2e20*/  LDL.64 R6, [R1+0x50] ;  /* 0x0000500001067983 */ /* 0x001e680000100a00 */
[----:B------:R-:W3:Y:S04]  /*2e30*/  LDL R9, [R1+0x4c] ;  /* 0x00004c0001097983 */ /* 0x000ee80000100800 */
[----:B------:R-:W0:Y:S01]  /*2e40*/  LDS R15, [R23] ;  /* 0x00000000170f7984 */ /* 0x000e220000000800 */
[----:B-1----:R-:W-:-:S02]  /*2e50*/  IMAD R13, R20, R7, R6 ;  /* 0x00000007140d7224 */ /* 0x002fc400078e0206 */
[----:B---3--:R-:W-:Y:S02]  /*2e60*/  IMAD R11, R6, R20, R9 ;  /* 0x00000014060b7224 */ /* 0x008fe400078e0209 */
[----:B--2---:R-:W-:-:S04]  /*2e70*/  IMAD.WIDE R12, R13, 0x4, R4 ;  /* 0x000000040d0c7825 */ /* 0x004fc800078e0204 */
[----:B------:R-:W-:Y:S02]  /*2e80*/  IMAD.WIDE R10, R11, 0x4, R4 ;  /* 0x000000040b0a7825 */ /* 0x000fe400078e0204 */
[----:B------:R-:W2:Y:S04]  /*2e90*/  LDG.E R13, desc[UR36][R12.64] ;  /* 0x000000240c0d7981 */ /* 0x000ea8000c1e1900 */
[----:B------:R-:W2:Y:S01]  /*2ea0*/  LDG.E R10, desc[UR36][R10.64] ;  /* 0x000000240a0a7981 */ /* 0x000ea2000c1e1900 */
[----:B------:R-:W-:Y:S01]  /*2eb0*/  IADD3 R14, P0, PT, R14, 0x1, RZ ;  /* 0x000000010e0e7810 */ /* 0x000fe20007f1e0ff */
[----:B------:R-:W-:Y:S04]  /*2ec0*/  BSSY.RECONVERGENT B1, `(.L_x_78) ;  /* 0x000000f000017945 */ /* 0x000fe80003800200 */
[----:B------:R-:W-:Y:S01]  /*2ed0*/  IMAD.X R17, RZ, RZ, R17, P0 ;  /* 0x000000ffff117224 */ /* 0x000fe200000e0611 */
[----:B------:R-:W-:-:S04]  /*2ee0*/  ISETP.NE.U32.AND P0, PT, R14, R21, PT ;  /* 0x000000150e00720c */ /* 0x000fc80003f05070 */
[----:B------:R-:W-:Y:S01]  /*2ef0*/  ISETP.NE.AND.EX P0, PT, R17, R18, PT, P0 ;  /* 0x000000121100720c */ /* 0x000fe20003f05300 */
[----:B--2---:R-:W-:-:S05]  /*2f00*/  IMAD.IADD R8, R10, 0x1, R13 ;  /* 0x000000010a087824 */ /* 0x004fca00078e020d */
[----:B0-----:R-:W-:-:S13]  /*2f10*/  ISETP.GE.AND P1, PT, R8, R15, PT ;  /* 0x0000000f0800720c */ /* 0x001fda0003f26270 */
[----:B------:R-:W-:Y:S05]  /*2f20*/  @P1 BRA `(.L_x_79) ;  /* 0x0000000000201947 */ /* 0x000fea0003800000 */
[----:B------:R-:W-:Y:S01]  /*2f30*/  ISETP.GT.AND P1, PT, R20, -0x1, PT ;  /* 0xffffffff1400780c */ /* 0x000fe20003f24270 */
[----:B------:R-:W-:-:S12]  /*2f40*/  STS [R23], R8 ;  /* 0x0000000817007388 */ /* 0x000fd80000000800 */
[----:B------:R-:W0:Y:S04]  /*2f50*/  @P1 LDS.64 R10, [R28] ;  /* 0x000000001c0a1984 */ /* 0x000e280000000a00 */
[----:B0-----:R-:W-:Y:S04]  /*2f60*/  @P1 ST.E desc[UR36][R10.64], R9 ;  /* 0x000000090a001985 */ /* 0x001fe8000c101924 */
[----:B------:R-:W0:Y:S04]  /*2f70*/  @P1 LDS.64 R12, [R28] ;  /* 0x000000001c0c1984 */ /* 0x000e280000000a00 */
[----:B0-----:R-:W-:Y:S04]  /*2f80*/  @P1 ST.E desc[UR36][R12.64+0x4], R6 ;  /* 0x000004060c001985 */ /* 0x001fe8000c101924 */
[----:B------:R-:W0:Y:S04]  /*2f90*/  @P1 LDS.64 R24, [R28] ;  /* 0x000000001c181984 */ /* 0x000e280000000a00 */
[----:B0-----:R0:W-:Y:S02]  /*2fa0*/  @P1 ST.E desc[UR36][R24.64+0x8], R7 ;  /* 0x0000080718001985 */ /* 0x0011e4000c101924 */
.L_x_79:
[----:B------:R-:W-:Y:S05]  /*2fb0*/  BSYNC.RECONVERGENT B1 ;  /* 0x0000000000017941 */ /* 0x000fea0003800200 */
.L_x_78:
[----:B------:R-:W-:Y:S05]  /*2fc0*/  @P0 BRA `(.L_x_80) ;  /* 0xfffffffc00880947 */ /* 0x000fea000383ffff */
[----:B------:R-:W-:Y:S05]  /*2fd0*/  BSYNC.RECONVERGENT B0 ;  /* 0x0000000000007941 */ /* 0x000fea0003800200 */
.L_x_77:
[----:B------:R-:W-:Y:S05]  /*2fe0*/  BRA `(.L_x_71) ;  /* 0x0000002c00c07947 */ /* 0x000fea0003800000 */
.L_x_76:
[----:B------:R-:W-:-:S13]  /*2ff0*/  ISETP.GT.AND P0, PT, R9, -0x1, PT ;  /* 0xffffffff0900780c */ /* 0x000fda0003f04270 */
[----:B------:R-:W-:Y:S05]  /*3000*/  @P0 BRA `(.L_x_81) ;  /* 0x0000000000740947 */ /* 0x000fea0003800000 */
[----:B------:R0:W1:Y:S01]  /*3010*/  LDS R7, [R23] ;  /* 0x0000000017077984 */ /* 0x0000620000000800 */
[----:B------:R-:W2:Y:S01]  /*3020*/  LDC.64 R8, c[0x0][0x380] ;  /* 0x0000e000ff087b82 */ /* 0x000ea20000000a00 */
[----:B------:R-:W-:Y:S01]  /*3030*/  ISETP.GT.U32.AND P0, PT, R22, 0x1, PT ;  /* 0x000000011600780c */ /* 0x000fe20003f04070 */
[----:B------:R-:W-:Y:S01]  /*3040*/  BSSY.RECONVERGENT B0, `(.L_x_82) ;  /* 0x0000018000007945 */ /* 0x000fe20003800200 */
[----:B------:R-:W-:Y:S02]  /*3050*/  IMAD.MOV.U32 R10, RZ, RZ, RZ ;  /* 0x000000ffff0a7224 */ /* 0x000fe400078e00ff */
[----:B------:R-:W-:Y:S01]  /*3060*/  ISETP.GT.AND.EX P0, PT, R19, RZ, PT, P0 ;  /* 0x000000ff1300720c */ /* 0x000fe20003f04300 */
[----:B------:R-:W-:-:S03]  /*3070*/  IMAD.MOV.U32 R6, RZ, RZ, RZ ;  /* 0x000000ffff067224 */ /* 0x000fc600078e00ff */
[----:B------:R-:W-:Y:S02]  /*3080*/  SEL R11, R22, 0x1, P0 ;  /* 0x00000001160b7807 */ /* 0x000fe40000000000 */
[----:B0-----:R-:W-:-:S07]  /*3090*/  SEL R19, R19, RZ, P0 ;  /* 0x000000ff13137207 */ /* 0x001fce0000000000 */
.L_x_84:
[----:B0-----:R0:W-:Y:S01]  /*30a0*/  STL [R1+0x4c], RZ ;  /* 0x00004cff01007387 */ /* 0x0011e20000100800 */
[----:B------:R-:W3:Y:S03]  /*30b0*/  LDCU UR4, c[0x0][0x398] ;  /* 0x00007300ff0477ac */ /* 0x000ee60008000800 */
[----:B------:R0:W-:Y:S04]  /*30c0*/  STL [R3], RZ ;  /* 0x000000ff03007387 */ /* 0x0001e80000100800 */
[----:B------:R-:W3:Y:S04]  /*30d0*/  LDL R0, [R1+0x50] ;  /* 0x0000500001007983 */ /* 0x000ee80000100800 */
[----:B------:R-:W3:Y:S02]  /*30e0*/  LDL R5, [R1+0x4c] ;  /* 0x00004c0001057983 */ /* 0x000ee40000100800 */
[----:B---3--:R-:W-:-:S04]  /*30f0*/  IMAD R0, R0, UR4, R5 ;  /* 0x0000000400007c24 */ /* 0x008fc8000f8e0205 */
[----:B--2---:R-:W-:-:S06]  /*3100*/  IMAD.WIDE R4, R0, 0x4, R8 ;  /* 0x0000000400047825 */ /* 0x004fcc00078e0208 */
[----:B------:R-:W1:Y:S01]  /*3110*/  LDG.E R4, desc[UR36][R4.64] ;  /* 0x0000002404047981 */ /* 0x000e62000c1e1900 */
[----:B------:R-:W-:-:S05]  /*3120*/  IADD3 R0, P0, PT, R10, 0x1, RZ ;  /* 0x000000010a007810 */ /* 0x000fca0007f1e0ff */
[----:B------:R-:W-:Y:S01]  /*3130*/  IMAD.X R6, RZ, RZ, R6, P0 ;  /* 0x000000ffff067224 */ /* 0x000fe200000e0606 */
[----:B------:R-:W-:-:S04]  /*3140*/  ISETP.NE.U32.AND P0, PT, R0, R11, PT ;  /* 0x0000000b0000720c */ /* 0x000fc80003f05070 */
[----:B------:R-:W-:Y:S02]  /*3150*/  ISETP.NE.AND.EX P0, PT, R6, R19, PT, P0 ;  /* 0x000000130600720c */ /* 0x000fe40003f05300 */
[----:B-1----:R-:W-:-:S13]  /*3160*/  ISETP.GE.AND P1, PT, R4, R7, PT ;  /* 0x000000070400720c */ /* 0x002fda0003f26270 */
[----:B------:R0:W-:Y:S01]  /*3170*/  @!P1 STS [R23], R4 ;  /* 0x0000000417009388 */ /* 0x0001e20000000800 */
[----:B------:R-:W-:Y:S01]  /*3180*/  @!P1 IMAD.MOV.U32 R7, RZ, RZ, R4 ;  /* 0x000000ffff079224 */ /* 0x000fe200078e0004 */
[----:B------:R-:W-:Y:S06]  /*3190*/  @!P0 BRA `(.L_x_83) ;  /* 0x0000000000088947 */ /* 0x000fec0003800000 */
[----:B------:R-:W-:Y:S01]  /*31a0*/  IMAD.MOV.U32 R10, RZ, RZ, R0 ;  /* 0x000000ffff0a7224 */ /* 0x000fe200078e0000 */
[----:B------:R-:W-:Y:S06]  /*31b0*/  BRA `(.L_x_84) ;  /* 0xfffffffc00b87947 */ /* 0x000fec000383ffff */
.L_x_83:
[----:B------:R-:W-:Y:S05]  /*31c0*/  BSYNC.RECONVERGENT B0 ;  /* 0x0000000000007941 */ /* 0x000fea0003800200 */
.L_x_82:
[----:B------:R-:W-:Y:S05]  /*31d0*/  BRA `(.L_x_71) ;  /* 0x0000002c00447947 */ /* 0x000fea0003800000 */
.L_x_81:
[----:B------:R-:W0:Y:S01]  /*31e0*/  LDC.64 R12, c[0x0][0x380] ;  /* 0x0000e000ff0c7b82 */ /* 0x000e220000000a00 */
[----:B------:R-:W-:Y:S01]  /*31f0*/  ISETP.GT.U32.AND P0, PT, R22, 0x1, PT ;  /* 0x000000011600780c */ /* 0x000fe20003f04070 */
[----:B------:R-:W-:Y:S01]  /*3200*/  BSSY.RECONVERGENT B0, `(.L_x_85) ;  /* 0x000001b000007945 */ /* 0x000fe20003800200 */
[----:B------:R-:W-:Y:S02]  /*3210*/  CS2R R14, SRZ ;  /* 0x00000000000e7805 */ /* 0x000fe4000001ff00 */
[----:B------:R-:W-:-:S04]  /*3220*/  ISETP.GT.AND.EX P0, PT, R19, RZ, PT, P0 ;  /* 0x000000ff1300720c */ /* 0x000fc80003f04300 */
[----:B------:R-:W-:Y:S02]  /*3230*/  SEL R17, R22, 0x1, P0 ;  /* 0x0000000116117807 */ /* 0x000fe40000000000 */
[----:B------:R-:W-:-:S07]  /*3240*/  SEL R19, R19, RZ, P0 ;  /* 0x000000ff13137207 */ /* 0x000fce0000000000 */
.L_x_87:
[----:B------:R-:W-:Y:S01]  /*3250*/  STL [R1+0x4c], RZ ;  /* 0x00004cff01007387 */ /* 0x000fe20000100800 */
[----:B------:R-:W1:Y:S03]  /*3260*/  LDCU UR4, c[0x0][0x398] ;  /* 0x00007300ff0477ac */ /* 0x000e660008000800 */
[----:B------:R-:W-:Y:S04]  /*3270*/  STL [R3], RZ ;  /* 0x000000ff03007387 */ /* 0x000fe80000100800 */
[----:B------:R-:W1:Y:S04]  /*3280*/  LDL R0, [R1+0x50] ;  /* 0x0000500001007983 */ /* 0x000e680000100800 */
[----:B------:R-:W1:Y:S04]  /*3290*/  LDL R5, [R1+0x4c] ;  /* 0x00004c0001057983 */ /* 0x000e680000100800 */
[----:B------:R-:W2:Y:S01]  /*32a0*/  LDS R9, [R23] ;  /* 0x0000000017097984 */ /* 0x000ea20000000800 */
[----:B-1----:R-:W-:-:S04]  /*32b0*/  IMAD R4, R0, UR4, R5 ;  /* 0x0000000400047c24 */ /* 0x002fc8000f8e0205 */
[----:B0-----:R-:W-:-:S06]  /*32c0*/  IMAD.WIDE R6, R4, 0x4, R12 ;  /* 0x0000000404067825 */ /* 0x001fcc00078e020c */
[----:B------:R-:W2:Y:S02]  /*32d0*/  LDG.E R6, desc[UR36][R6.64] ;  /* 0x0000002406067981 */ /* 0x000ea4000c1e1900 */
[----:B--2---:R-:W-:-:S13]  /*32e0*/  ISETP.GE.AND P0, PT, R6, R9, PT ;  /* 0x000000090600720c */ /* 0x004fda0003f06270 */
[----:B------:R-:W-:Y:S04]  /*32f0*/  @!P0 STS [R23], R6 ;  /* 0x0000000617008388 */ /* 0x000fe80000000800 */
[----:B------:R-:W0:Y:S04]  /*3300*/  @!P0 LDS.64 R8, [R28] ;  /* 0x000000001c088984 */ /* 0x000e280000000a00 */
[----:B0-----:R-:W-:Y:S04]  /*3310*/  @!P0 ST.E desc[UR36][R8.64], R5 ;  /* 0x0000000508008985 */ /* 0x001fe8000c101924 */
[----:B------:R-:W0:Y:S04]  /*3320*/  @!P0 LDS.64 R10, [R28] ;  /* 0x000000001c0a8984 */ /* 0x000e280000000a00 */
[----:B0-----:R0:W-:Y:S01]  /*3330*/  @!P0 ST.E desc[UR36][R10.64+0x4], R0 ;  /* 0x000004000a008985 */ /* 0x0011e2000c101924 */
[----:B------:R-:W-:-:S04]  /*3340*/  IADD3 R4, P0, PT, R15, 0x1, RZ ;  /* 0x000000010f047810 */ /* 0x000fc80007f1e0ff */
[----:B------:R-:W-:Y:S02]  /*3350*/  IADD3.X R14, PT, PT, RZ, R14, RZ, P0, !PT ;  /* 0x0000000eff0e7210 */ /* 0x000fe400007fe4ff */
[----:B------:R-:W-:-:S04]  /*3360*/  ISETP.NE.U32.AND P0, PT, R4, R17, PT ;  /* 0x000000110400720c */ /* 0x000fc80003f05070 */
[----:B------:R-:W-:-:S13]  /*3370*/  ISETP.NE.AND.EX P0, PT, R14, R19, PT, P0 ;  /* 0x000000130e00720c */ /* 0x000fda0003f05300 */
[----:B0-----:R-:W-:Y:S05]  /*3380*/  @!P0 BRA `(.L_x_86) ;  /* 0x0000000000088947 */ /* 0x001fea0003800000 */
[----:B------:R-:W-:Y:S01]  /*3390*/  IMAD.MOV.U32 R15, RZ, RZ, R4 ;  /* 0x000000ffff0f7224 */ /* 0x000fe200078e0004 */
[----:B------:R-:W-:Y:S06]  /*33a0*/  BRA `(.L_x_87) ;  /* 0xfffffffc00a87947 */ /* 0x000fec000383ffff */
.L_x_86:
[----:B------:R-:W-:Y:S05]  /*33b0*/  BSYNC.RECONVERGENT B0 ;  /* 0x0000000000007941 */ /* 0x000fea0003800200 */
.L_x_85:
[----:B------:R-:W-:Y:S05]  /*33c0*/  BRA `(.L_x_71) ;  /* 0x0000002800c87947 */ /* 0x000fea0003800000 */
.L_x_54:
[C---:B------:R-:W-:Y:S01]  /*33d0*/  VIADD R28, R9.reuse, 0x7 ;  /* 0x00000007091c7836 */ /* 0x040fe20000000000 */
[----:B------:R-:W-:Y:S01]  /*33e0*/  ISETP.GT.U32.AND P0, PT, R22, 0x1, PT ;  /* 0x000000011600780c */ /* 0x000fe20003f04070 */
[C---:B------:R-:W-:Y:S01]  /*33f0*/  VIADD R5, R9.reuse, 0xf ;  /* 0x0000000f09057836 */ /* 0x040fe20000000000 */
[C---:B------:R-:W-:Y:S01]  /*3400*/  LOP3.LUT R8, R9.reuse, 0x7ffffff8, RZ, 0xc0, !PT ;  /* 0x7ffffff809087812 */ /* 0x040fe200078ec0ff */
[----:B------:R-:W-:Y:S01]  /*3410*/  VIADD R10, R9, 0xfffffffd ;  /* 0xfffffffd090a7836 */ /* 0x000fe20000000000 */
[----:B------:R-:W-:Y:S01]  /*3420*/  LOP3.LUT R7, R28, 0x7, RZ, 0xc0, !PT ;  /* 0x000000071c077812 */ /* 0x000fe200078ec0ff */
[----:B------:R-:W-:Y:S01]  /*3430*/  IMAD.MOV.U32 R11, RZ, RZ, RZ ;  /* 0x000000ffff0b7224 */ /* 0x000fe200078e00ff */
[----:B------:R-:W-:Y:S02]  /*3440*/  LOP3.LUT R6, R5, 0xf, RZ, 0xc0, !PT ;  /* 0x0000000f05067812 */ /* 0x000fe400078ec0ff */
[----:B------:R-:W-:Y:S01]  /*3450*/  ISETP.GT.AND.EX P0, PT, R19, RZ, PT, P0 ;  /* 0x000000ff1300720c */ /* 0x000fe20003f04300 */
[----:B------:R-:W-:Y:S01]  /*3460*/  VIADD R7, R7, 0xffffffff ;  /* 0xffffffff07077836 */ /* 0x000fe20000000000 */
[----:B------:R-:W-:Y:S01]  /*3470*/  MOV R23, RZ ;  /* 0x000000ff00177202 */ /* 0x000fe20000000f00 */
[----:B------:R-:W-:Y:S01]  /*3480*/  VIADD R6, R6, 0xffffffff ;  /* 0xffffffff06067836 */ /* 0x000fe20000000000 */
[----:B------:R-:W-:-:S02]  /*3490*/  LOP3.LUT R28, R28, 0x3, RZ, 0xc0, !PT ;  /* 0x000000031c1c7812 */ /* 0x000fc400078ec0ff */
[----:B------:R-:W-:Y:S02]  /*34a0*/  ISETP.GE.U32.AND P5, PT, R7, 0x3, PT ;  /* 0x000000030700780c */ /* 0x000fe40003fa6070 */
[----:B------:R-:W-:Y:S02]  /*34b0*/  ISETP.GE.U32.AND P6, PT, R6, 0x7, PT ;  /* 0x000000070600780c */ /* 0x000fe40003fc6070 */
[C---:B------:R-:W-:Y:S02]  /*34c0*/  LOP3.LUT R6, R9.reuse, 0x7, RZ, 0xc0, !PT ;  /* 0x0000000709067812 */ /* 0x040fe400078ec0ff */
[----:B------:R-:W-:Y:S02]  /*34d0*/  LOP3.LUT R7, R9, 0x3, RZ, 0xc0, !PT ;  /* 0x0000000309077812 */ /* 0x000fe400078ec0ff */
[----:B------:R-:W-:Y:S02]  /*34e0*/  LOP3.LUT R9, R16, 0xfffffff0, RZ, 0xc0, !PT ;  /* 0xfffffff010097812 */ /* 0x000fe400078ec0ff */
[----:B------:R-:W-:-:S02]  /*34f0*/  SEL R22, R22, 0x1, P0 ;  /* 0x0000000116167807 */ /* 0x000fc40000000000 */
[----:B------:R-:W-:-:S07]  /*3500*/  SEL R30, R19, RZ, P0 ;  /* 0x000000ff131e7207 */ /* 0x000fce0000000000 */
.L_x_121:
[----:B0-----:R-:W0:Y:S01]  /*3510*/  LDC R19, c[0x0][0x398] ;  /* 0x0000e600ff137b82 */ /* 0x001e220000000800 */
[----:B-1----:R1:W-:Y:S01]  /*3520*/  STL [R1+0x4c], RZ ;  /* 0x00004cff01007387 */ /* 0x0023e20000100800 */
[----:B0-----:R-:W-:-:S13]  /*3530*/  ISETP.GE.AND P0, PT, R19, 0x2, PT ;  /* 0x000000021300780c */ /* 0x001fda0003f06270 */
[----:B-1---5:R-:W-:Y:S05]  /*3540*/  @!P0 BRA `(.L_x_88) ;  /* 0x0000000400c08947 */ /* 0x022fea0003800000 */
[----:B------:R-:W-:Y:S01]  /*3550*/  ISETP.GE.U32.AND P0, PT, R4, 0xf, PT ;  /* 0x0000000f0400780c */ /* 0x000fe20003f06070 */
[----:B------:R-:W-:-:S12]  /*3560*/  IMAD.MOV.U32 R12, RZ, RZ, 0x1 ;  /* 0x00000001ff0c7424 */ /* 0x000fd800078e00ff */
[----:B------:R-:W-:Y:S05]  /*3570*/  @!P0 BRA `(.L_x_89) ;  /* 0x0000000000a48947 */ /* 0x000fea0003800000 */
[----:B------:R-:W-:Y:S01]  /*3580*/  BSSY.RECONVERGENT B0, `(.L_x_89) ;  /* 0x0000028000007945 */ /* 0x000fe20003800200 */
[----:B------:R-:W-:-:S07]  /*3590*/  IMAD.MOV.U32 R12, RZ, RZ, 0x1 ;  /* 0x00000001ff0c7424 */ /* 0x000fce00078e00ff */
.L_x_90:
[----:B-1----:R-:W-:-:S05]  /*35a0*/  IMAD R13, R12, 0x4, R1 ;  /* 0x000000040c0d7824 */ /* 0x002fca00078e0201 */
[----:B------:R-:W2:Y:S04]  /*35b0*/  LDL R24, [R13+0xc] ;  /* 0x00000c000d187983 */ /* 0x000ea80000100800 */
[----:B------:R-:W3:Y:S04]  /*35c0*/  LDL R14, [R13+0x14] ;  /* 0x000014000d0e7983 */ /* 0x000ee80000100800 */
[----:B------:R-:W4:Y:S04]  /*35d0*/  LDL R20, [R13+0x10] ;  /* 0x000010000d147983 */ /* 0x000f280000100800 */
[----:B------:R-:W5:Y:S04]  /*35e0*/  LDL R26, [R13+0x18] ;  /* 0x000018000d1a7983 */ /* 0x000f680000100800 */
        /* <DEDUP_REMOVED lines=11> */
[----:B--2---:R0:W-:Y:S04]  /*36a0*/  STL [R13+0x4c], R24 ;  /* 0x00004c180d007387 */ /* 0x0041e80000100800 */
[----:B0-----:R-:W2:Y:S01]  /*36b0*/  LDL R24, [R13+0x40] ;  /* 0x000040000d187983 */ /* 0x001ea20000100800 */
[----:B------:R-:W-:-:S03]  /*36c0*/  LOP3.LUT R37, R18, 0xfffffff0, RZ, 0xc0, !PT ;  /* 0xfffffff012257812 */ /* 0x000fc600078ec0ff */
[----:B---3--:R0:W-:Y:S04]  /*36d0*/  STL [R13+0x54], R14 ;  /* 0x0000540e0d007387 */ /* 0x0081e80000100800 */
[----:B----4-:R1:W-:Y:S04]  /*36e0*/  STL [R13+0x50], R20 ;  /* 0x000050140d007387 */ /* 0x0103e80000100800 */
[----:B-----5:R1:W-:Y:S01]  /*36f0*/  STL [R13+0x58], R26 ;  /* 0x0000581a0d007387 */ /* 0x0203e20000100800 */
[----:B0-----:R-:W-:-:S03]  /*3700*/  VIADD R14, R12, 0xf ;  /* 0x0000000f0c0e7836 */ /* 0x001fc60000000000 */
        /* <DEDUP_REMOVED lines=11> */
[----:B------:R-:W-:Y:S01]  /*37c0*/  ISETP.NE.AND P0, PT, R14, R37, PT ;  /* 0x000000250e00720c */ /* 0x000fe20003f05270 */
[----:B------:R-:W-:-:S02]  /*37d0*/  VIADD R12, R12, 0x10 ;  /* 0x000000100c0c7836 */ /* 0x000fc40000000000 */
[----:B--2---:R1:W-:Y:S10]  /*37e0*/  STL [R13+0x80], R24 ;  /* 0x000080180d007387 */ /* 0x0043f40000100800 */
[----:B------:R-:W-:Y:S05]  /*37f0*/  @P0 BRA `(.L_x_90) ;  /* 0xfffffffc00680947 */ /* 0x000fea000383ffff */
[----:B------:R-:W-:Y:S05]  /*3800*/  BSYNC.RECONVERGENT B0 ;  /* 0x0000000000007941 */ /* 0x000fea0003800200 */
.L_x_89:
[----:B------:R-:W-:-:S13]  /*3810*/  LOP3.LUT P0, RZ, R18, 0xf, RZ, 0xc0, !PT ;  /* 0x0000000f12ff7812 */ /* 0x000fda000780c0ff */
[----:B------:R-:W-:Y:S05]  /*3820*/  @!P0 BRA `(.L_x_88) ;  /* 0x0000000400088947 */ /* 0x000fea0003800000 */
[----:B------:R-:W-:Y:S01]  /*3830*/  LOP3.LUT P0, RZ, R5, 0x7, RZ, 0xc0, !PT ;  /* 0x0000000705ff7812 */ /* 0x000fe2000780c0ff */
[----:B------:R-:W-:-:S12]  /*3840*/  @!P6 BRA `(.L_x_91) ;  /* 0x00000000007ce947 */ /* 0x000fd80003800000 */
[----:B------:R-:W-:-:S05]  /*3850*/  IMAD R14, R12, 0x4, R17 ;  /* 0x000000040c0e7824 */ /* 0x000fca00078e0211 */
[----:B-1----:R-:W2:Y:S01]  /*3860*/  LDL R20, [R14+-0x4] ;  /* 0xfffffc000e147983 */ /* 0x002ea20000100800 */
[C---:B------:R-:W-:Y:S01]  /*3870*/  IMAD R13, R12.reuse, 0x4, R0 ;  /* 0x000000040c0d7824 */ /* 0x040fe200078e0200 */
[----:B------:R-:W-:-:S04]  /*3880*/  IADD3 R15, PT, PT, R12, 0x1, RZ ;  /* 0x000000010c0f7810 */ /* 0x000fc80007ffe0ff */
[----:B--2---:R0:W-:Y:S04]  /*3890*/  STL [R13], R20 ;  /* 0x000000140d007387 */ /* 0x0041e80000100800 */
[----:B------:R-:W2:Y:S01]  /*38a0*/  LDL R21, [R14] ;  /* 0x000000000e157983 */ /* 0x000ea20000100800 */
[----:B------:R-:W-:Y:S02]  /*38b0*/  IMAD R24, R15, 0x4, R0 ;  /* 0x000000040f187824 */ /* 0x000fe400078e0200 */
[----:B------:R-:W-:-:S03]  /*38c0*/  VIADD R15, R12, 0x2 ;  /* 0x000000020c0f7836 */ /* 0x000fc60000000000 */
[----:B--2---:R1:W-:Y:S04]  /*38d0*/  STL [R24], R21 ;  /* 0x0000001518007387 */ /* 0x0043e80000100800 */
[----:B------:R-:W2:Y:S01]  /*38e0*/  LDL R25, [R14+0x4] ;  /* 0x000004000e197983 */ /* 0x000ea20000100800 */
[----:B------:R-:W-:Y:S02]  /*38f0*/  IMAD R26, R15, 0x4, R0 ;  /* 0x000000040f1a7824 */ /* 0x000fe400078e0200 */
[----:B------:R-:W-:-:S03]  /*3900*/  VIADD R15, R12, 0x3 ;  /* 0x000000030c0f7836 */ /* 0x000fc60000000000 */
[----:B--2---:R2:W-:Y:S04]  /*3910*/  STL [R26], R25 ;  /* 0x000000191a007387 */ /* 0x0045e80000100800 */
[----:B------:R-:W3:Y:S01]  /*3920*/  LDL R27, [R14+0x8] ;  /* 0x000008000e1b7983 */ /* 0x000ee20000100800 */
[----:B0-----:R-:W-:Y:S02]  /*3930*/  IMAD R20, R15, 0x4, R0 ;  /* 0x000000040f147824 */ /* 0x001fe400078e0200 */
[----:B------:R-:W-:-:S03]  /*3940*/  VIADD R15, R12, 0x4 ;  /* 0x000000040c0f7836 */ /* 0x000fc60000000000 */
[----:B---3--:R0:W-:Y:S04]  /*3950*/  STL [R20], R27 ;  /* 0x0000001b14007387 */ /* 0x0081e80000100800 */
[----:B------:R-:W3:Y:S01]  /*3960*/  LDL R29, [R14+0xc] ;  /* 0x00000c000e1d7983 */ /* 0x000ee20000100800 */
[----:B-1----:R-:W-:Y:S01]  /*3970*/  LEA R24, R15, R0, 0x2 ;  /* 0x000000000f187211 */ /* 0x002fe200078e10ff */
[----:B------:R-:W-:-:S04]  /*3980*/  VIADD R15, R12, 0x5 ;  /* 0x000000050c0f7836 */ /* 0x000fc80000000000 */
[----:B---3--:R3:W-:Y:S04]  /*3990*/  STL [R24], R29 ;  /* 0x0000001d18007387 */ /* 0x0087e80000100800 */
[----:B------:R-:W4:Y:S01]  /*39a0*/  LDL R21, [R14+0x10] ;  /* 0x000010000e157983 */ /* 0x000f220000100800 */
[----:B--2---:R-:W-:Y:S02]  /*39b0*/  IMAD R26, R15, 0x4, R0 ;  /* 0x000000040f1a7824 */ /* 0x004fe400078e0200 */
[----:B------:R-:W-:-:S03]  /*39c0*/  VIADD R15, R12, 0x6 ;  /* 0x000000060c0f7836 */ /* 0x000fc60000000000 */
[----:B----4-:R3:W-:Y:S04]  /*39d0*/  STL [R26], R21 ;  /* 0x000000151a007387 */ /* 0x0107e80000100800 */
[----:B------:R-:W2:Y:S01]  /*39e0*/  LDL R25, [R14+0x14] ;  /* 0x000014000e197983 */ /* 0x000ea20000100800 */
[----:B0-----:R-:W-:-:S05]  /*39f0*/  IMAD R20, R15, 0x4, R0 ;  /* 0x000000040f147824 */ /* 0x001fca00078e0200 */
[----:B--2---:R3:W-:Y:S04]  /*3a00*/  STL [R20], R25 ;  /* 0x0000001914007387 */ /* 0x0047e80000100800 */
[----:B------:R-:W2:Y:S01]  /*3a10*/  LDL R32, [R14+0x18] ;  /* 0x000018000e207983 */ /* 0x000ea20000100800 */
[----:B------:R-:W-:-:S03]  /*3a20*/  VIADD R12, R12, 0x8 ;  /* 0x000000080c0c7836 */ /* 0x000fc60000000000 */
[----:B--2---:R3:W-:Y:S04]  /*3a30*/  STL [R13+0x1c], R32 ;  /* 0x00001c200d007387 */ /* 0x0047e80000100800 */
.L_x_91:
[----:B------:R-:W-:Y:S05]  /*3a40*/  @!P0 BRA `(.L_x_88) ;  /* 0x0000000000808947 */ /* 0x000fea0003800000 */
[----:B------:R-:W-:Y:S01]  /*3a50*/  ISETP.NE.AND P0, PT, R28, RZ, PT ;  /* 0x000000ff1c00720c */ /* 0x000fe20003f05270 */
[----:B------:R-:W-:-:S12]  /*3a60*/  @!P5 BRA `(.L_x_92) ;  /* 0x00000000003cd947 */ /* 0x000fd80003800000 */
[----:B-1-3--:R-:W-:-:S05]  /*3a70*/  IMAD R21, R12, 0x4, R17 ;  /* 0x000000040c157824 */ /* 0x00afca00078e0211 */
[----:B------:R-:W2:Y:S01]  /*3a80*/  LDL R13, [R21+-0x4] ;  /* 0xfffffc00150d7983 */ /* 0x000ea20000100800 */
[C---:B------:R-:W-:Y:S01]  /*3a90*/  LEA R24, R12.reuse, R0, 0x2 ;  /* 0x000000000c187211 */ /* 0x040fe200078e10ff */
[----:B------:R-:W-:-:S04]  /*3aa0*/  VIADD R15, R12, 0x1 ;  /* 0x000000010c0f7836 */ /* 0x000fc80000000000 */
[----:B--2---:R0:W-:Y:S04]  /*3ab0*/  STL [R24], R13 ;  /* 0x0000000d18007387 */ /* 0x0041e80000100800 */
[----:B------:R-:W2:Y:S01]  /*3ac0*/  LDL R14, [R21] ;  /* 0x00000000150e7983 */ /* 0x000ea20000100800 */
[----:B------:R-:W-:Y:S02]  /*3ad0*/  IMAD R25, R15, 0x4, R0 ;  /* 0x000000040f197824 */ /* 0x000fe400078e0200 */
[----:B------:R-:W-:-:S03]  /*3ae0*/  VIADD R27, R12, 0x2 ;  /* 0x000000020c1b7836 */ /* 0x000fc60000000000 */
[----:B--2---:R0:W-:Y:S04]  /*3af0*/  STL [R25], R14 ;  /* 0x0000000e19007387 */ /* 0x0041e80000100800 */
[----:B------:R-:W2:Y:S01]  /*3b00*/  LDL R15, [R21+0x4] ;  /* 0x00000400150f7983 */ /* 0x000ea20000100800 */
[----:B------:R-:W-:-:S05]  /*3b10*/  IMAD R26, R27, 0x4, R0 ;  /* 0x000000041b1a7824 */ /* 0x000fca00078e0200 */
[----:B--2---:R0:W-:Y:S04]  /*3b20*/  STL [R26], R15 ;  /* 0x0000000f1a007387 */ /* 0x0041e80000100800 */
[----:B------:R-:W2:Y:S01]  /*3b30*/  LDL R20, [R21+0x8] ;  /* 0x0000080015147983 */ /* 0x000ea20000100800 */
[----:B------:R-:W-:-:S03]  /*3b40*/  VIADD R12, R12, 0x4 ;  /* 0x000000040c0c7836 */ /* 0x000fc60000000000 */
[----:B--2---:R0:W-:Y:S04]  /*3b50*/  STL [R24+0xc], R20 ;  /* 0x00000c1418007387 */ /* 0x0041e80000100800 */
.L_x_92:
[----:B------:R-:W-:Y:S05]  /*3b60*/  @!P0 BRA `(.L_x_88) ;  /* 0x0000000000388947 */ /* 0x000fea0003800000 */
[----:B01-3--:R-:W-:-:S05]  /*3b70*/  IMAD R13, R12, 0x4, R17 ;  /* 0x000000040c0d7824 */ /* 0x00bfca00078e0211 */
[----:B------:R-:W2:Y:S01]  /*3b80*/  LDL R14, [R13+-0x4] ;  /* 0xfffffc000d0e7983 */ /* 0x000ea20000100800 */
[----:B------:R-:W-:Y:S02]  /*3b90*/  LEA R15, R12, R0, 0x2 ;  /* 0x000000000c0f7211 */ /* 0x000fe400078e10ff */
[----:B------:R-:W-:-:S03]  /*3ba0*/  ISETP.NE.AND P0, PT, R28, 0x1, PT ;  /* 0x000000011c00780c */ /* 0x000fc60003f05270 */
[----:B--2---:R2:W-:Y:S10]  /*3bb0*/  STL [R15], R14 ;  /* 0x0000000e0f007387 */ /* 0x0045f40000100800 */
[----:B------:R-:W-:Y:S05]  /*3bc0*/  @!P0 BRA `(.L_x_88) ;  /* 0x0000000000208947 */ /* 0x000fea0003800000 */
[----:B--2---:R-:W2:Y:S01]  /*3bd0*/  LDL R14, [R13] ;  /* 0x000000000d0e7983 */ /* 0x004ea20000100800 */
[----:B------:R-:W-:Y:S01]  /*3be0*/  VIADD R21, R12, 0x1 ;  /* 0x000000010c157836 */ /* 0x000fe20000000000 */
[----:B------:R-:W-:-:S03]  /*3bf0*/  ISETP.NE.AND P0, PT, R28, 0x2, PT ;  /* 0x000000021c00780c */ /* 0x000fc60003f05270 */
[----:B------:R-:W-:-:S05]  /*3c00*/  IMAD R21, R21, 0x4, R0 ;  /* 0x0000000415157824 */ /* 0x000fca00078e0200 */
[----:B--2---:R4:W-:Y:S05]  /*3c10*/  STL [R21], R14 ;  /* 0x0000000e15007387 */ /* 0x0049ea0000100800 */
[----:B------:R-:W-:Y:S05]  /*3c20*/  @!P0 BRA `(.L_x_88) ;  /* 0x0000000000088947 */ /* 0x000fea0003800000 */
[----:B------:R-:W2:Y:S04]  /*3c30*/  LDL R12, [R13+0x4] ;  /* 0x000004000d0c7983 */ /* 0x000ea80000100800 */
[----:B--2---:R0:W-:Y:S02]  /*3c40*/  STL [R15+0x8], R12 ;  /* 0x0000080c0f007387 */ /* 0x0041e40000100800 */
.L_x_88:
[----:B------:R0:W-:Y:S01]  /*3c50*/  STL [R3], RZ ;  /* 0x000000ff03007387 */ /* 0x0001e20000100800 */
[----:B------:R-:W-:Y:S01]  /*3c60*/  ISETP.GE.AND P0, PT, R19, 0x1, PT ;  /* 0x000000011300780c */ /* 0x000fe20003f06270 */
[----:B-1-3--:R-:W-:-:S12]  /*3c70*/  IMAD.MOV.U32 R29, RZ, RZ, RZ ;  /* 0x000000ffff1d7224 */ /* 0x00afd800078e00ff */
[----:B0-----:R-:W-:Y:S05]  /*3c80*/  @!P0 BRA `(.L_x_93) ;  /* 0x0000000400c08947 */ /* 0x001fea0003800000 */
[----:B------:R-:W-:Y:S01]  /*3c90*/  ISETP.GE.U32.AND P0, PT, R18, 0x7, PT ;  /* 0x000000071200780c */ /* 0x000fe20003f06070 */
[----:B------:R-:W-:Y:S02]  /*3ca0*/  IMAD.MOV.U32 R29, RZ, RZ, RZ ;  /* 0x000000ffff1d7224 */ /* 0x000fe400078e00ff */
[----:B------:R-:W-:-:S10]  /*3cb0*/  IMAD.MOV.U32 R27, RZ, RZ, 0x1 ;  /* 0x00000001ff1b7424 */ /* 0x000fd400078e00ff */
[----:B------:R-:W-:Y:S05]  /*3cc0*/  @!P0 BRA `(.L_x_94) ;  /* 0x0000000000c48947 */ /* 0x000fea0003800000 */
[----:B------:R-:W-:Y:S01]  /*3cd0*/  HFMA2 R31, -RZ, RZ, 0, 5.9604644775390625e-08 ;  /* 0x00000001ff1f7431 */ /* 0x000fe200000001ff */
[----:B------:R-:W-:Y:S01]  /*3ce0*/  BSSY.RECONVERGENT B0, `(.L_x_94) ;  /* 0x000002f000007945 */ /* 0x000fe20003800200 */
[----:B------:R-:W-:-:S07]  /*3cf0*/  IMAD.MOV.U32 R29, RZ, RZ, RZ ;  /* 0x000000ffff1d7224 */ /* 0x000fce00078e00ff */
.L_x_95:
[C-C-:B------:R-:W-:Y:S01]  /*3d00*/  IMAD R13, R31.reuse, 0x4, R0.reuse ;  /* 0x000000041f0d7824 */ /* 0x140fe200078e0200 */
[----:B----4-:R-:W0:Y:S01]  /*3d10*/  LDC.64 R20, c[0x0][0x380] ;  /* 0x0000e000ff147b82 */ /* 0x010e220000000a00 */
[----:B------:R-:W-:-:S04]  /*3d20*/  IMAD R34, R31, 0x4, R0 ;  /* 0x000000041f227824 */ /* 0x000fc800078e0200 */
[----:B------:R-:W3:Y:S04]  /*3d30*/  LDL R13, [R13+-0x4] ;  /* 0xfffffc000d0d7983 */ /* 0x000ee80000100800 */
[----:B------:R-:W3:Y:S04]  /*3d40*/  LDL R12, [R34] ;  /* 0x00000000220c7983 */ /* 0x000ee80000100800 */
[----:B------:R-:W4:Y:S04]  /*3d50*/  LDL R36, [R34+0x4] ;  /* 0x0000040022247983 */ /* 0x000f280000100800 */
[----:B------:R-:W5:Y:S04]  /*3d60*/  LDL R25, [R34+0x8] ;  /* 0x0000080022197983 */ /* 0x000f680000100800 */
[----:B------:R-:W5:Y:S04]  /*3d70*/  LDL R32, [R34+0xc] ;  /* 0x00000c0022207983 */ /* 0x000f680000100800 */
[----:B------:R-:W5:Y:S04]  /*3d80*/  LDL R26, [R34+0x10] ;  /* 0x00001000221a7983 */ /* 0x000f680000100800 */
[----:B------:R-:W5:Y:S04]  /*3d90*/  LDL R24, [R34+0x14] ;  /* 0x0000140022187983 */ /* 0x000f680000100800 */
[----:B--2---:R-:W2:Y:S04]  /*3da0*/  LDL R14, [R34+0x18] ;  /* 0x00001800220e7983 */ /* 0x004ea80000100800 */
[----:B------:R-:W2:Y:S01]  /*3db0*/  LDL R35, [R34+0x1c] ;  /* 0x00001c0022237983 */ /* 0x000ea20000100800 */
[----:B---3--:R-:W-:-:S02]  /*3dc0*/  IMAD R33, R12, R19, R13 ;  /* 0x000000130c217224 */ /* 0x008fc400078e020d */
[-C--:B----4-:R-:W-:Y:S02]  /*3dd0*/  IMAD R37, R36, R19.reuse, R12 ;  /* 0x0000001324257224 */ /* 0x090fe400078e020c */
[-C--:B-----5:R-:W-:Y:S02]  /*3de0*/  IMAD R12, R25, R19.reuse, R36 ;  /* 0x00000013190c7224 */ /* 0x0a0fe400078e0224 */
[-C--:B------:R-:W-:Y:S02]  /*3df0*/  IMAD R25, R32, R19.reuse, R25 ;  /* 0x0000001320197224 */ /* 0x080fe400078e0219 */
[----:B------:R-:W-:Y:S02]  /*3e00*/  IMAD R27, R26, R19, R32 ;  /* 0x000000131a1b7224 */ /* 0x000fe400078e0220 */
[----:B0-----:R-:W-:-:S04]  /*3e10*/  IMAD.WIDE R32, R33, 0x4, R20 ;  /* 0x0000000421207825 */ /* 0x001fc800078e0214 */
[----:B------:R-:W-:Y:S02]  /*3e20*/  IMAD.WIDE R36, R37, 0x4, R20 ;  /* 0x0000000425247825 */ /* 0x000fe400078e0214 */
[----:B------:R-:W3:Y:S02]  /*3e30*/  LDG.E R32, desc[UR36][R32.64] ;  /* 0x0000002420207981 */ /* 0x000ee4000c1e1900 */
[-C--:B------:R-:W-:Y:S02]  /*3e40*/  IMAD R15, R24, R19.reuse, R26 ;  /* 0x00000013180f7224 */ /* 0x080fe400078e021a */
[-C--:B--2---:R-:W-:Y:S02]  /*3e50*/  IMAD R13, R14, R19.reuse, R24 ;  /* 0x000000130e0d7224 */ /* 0x084fe400078e0218 */
[----:B------:R-:W-:Y:S01]  /*3e60*/  IMAD R35, R35, R19, R14 ;  /* 0x0000001323237224 */ /* 0x000fe200078e020e */
[----:B------:R0:W3:Y:S01]  /*3e70*/  LDG.E R33, desc[UR36][R36.64] ;  /* 0x0000002424217981 */ /* 0x0000e2000c1e1900 */
[----:B------:R-:W-:-:S04]  /*3e80*/  IMAD.WIDE R24, R25, 0x4, R20 ;  /* 0x0000000419187825 */ /* 0x000fc800078e0214 */
[--C-:B------:R-:W-:Y:S02]  /*3e90*/  IMAD.WIDE R26, R27, 0x4, R20.reuse ;  /* 0x000000041b1a7825 */ /* 0x100fe400078e0214 */
[----:B------:R-:W2:Y:S02]  /*3ea0*/  LDG.E R25, desc[UR36][R24.64] ;  /* 0x0000002418197981 */ /* 0x000ea4000c1e1900 */
[--C-:B0-----:R-:W-:Y:S02]  /*3eb0*/  IMAD.WIDE R36, R12, 0x4, R20.reuse ;  /* 0x000000040c247825 */ /* 0x101fe400078e0214 */
[----:B------:R0:W4:Y:S02]  /*3ec0*/  LDG.E R26, desc[UR36][R26.64] ;  /* 0x000000241a1a7981 */ /* 0x000124000c1e1900 */
[--C-:B------:R-:W-:Y:S02]  /*3ed0*/  IMAD.WIDE R14, R15, 0x4, R20.reuse ;  /* 0x000000040f0e7825 */ /* 0x100fe400078e0214 */
[----:B------:R-:W2:Y:S02]  /*3ee0*/  LDG.E R34, desc[UR36][R36.64] ;  /* 0x0000002424227981 */ /* 0x000ea4000c1e1900 */
[----:B------:R-:W-:-:S02]  /*3ef0*/  IMAD.WIDE R12, R13, 0x4, R20 ;  /* 0x000000040d0c7825 */ /* 0x000fc400078e0214 */
[----:B------:R-:W4:Y:S02]  /*3f00*/  LDG.E R15, desc[UR36][R14.64] ;  /* 0x000000240e0f7981 */ /* 0x000f24000c1e1900 */
[----:B------:R-:W-:Y:S02]  /*3f10*/  IMAD.WIDE R20, R35, 0x4, R20 ;  /* 0x0000000423147825 */ /* 0x000fe400078e0214 */
[----:B------:R-:W5:Y:S04]  /*3f20*/  LDG.E R12, desc[UR36][R12.64] ;  /* 0x000000240c0c7981 */ /* 0x000f68000c1e1900 */
[----:B------:R-:W5:Y:S01]  /*3f30*/  LDG.E R20, desc[UR36][R20.64] ;  /* 0x0000002414147981 */ /* 0x000f62000c1e1900 */
[----:B0-----:R-:W-:Y:S01]  /*3f40*/  VIADD R27, R31, 0x8 ;  /* 0x000000081f1b7836 */ /* 0x001fe20000000000 */
[----:B---3--:R-:W-:Y:S01]  /*3f50*/  IADD3 R32, PT, PT, R33, R32, R29 ;  /* 0x0000002021207210 */ /* 0x008fe20007ffe01d */
[----:B------:R-:W-:-:S05]  /*3f60*/  VIADD R29, R31, 0x7 ;  /* 0x000000071f1d7836 */ /* 0x000fca0000000000 */
[----:B------:R-:W-:Y:S01]  /*3f70*/  ISETP.NE.AND P0, PT, R29, R8, PT ;  /* 0x000000081d00720c */ /* 0x000fe20003f05270 */
[----:B------:R-:W-:Y:S01]  /*3f80*/  IMAD.MOV.U32 R31, RZ, RZ, R27 ;  /* 0x000000ffff1f7224 */ /* 0x000fe200078e001b */
[----:B--2---:R-:W-:-:S04]  /*3f90*/  IADD3 R25, PT, PT, R25, R34, R32 ;  /* 0x0000002219197210 */ /* 0x004fc80007ffe020 */
[----:B----4-:R-:W-:-:S04]  /*3fa0*/  IADD3 R25, PT, PT, R15, R26, R25 ;  /* 0x0000001a0f197210 */ /* 0x010fc80007ffe019 */
[----:B-----5:R-:W-:-:S03]  /*3fb0*/  IADD3 R29, PT, PT, R20, R12, R25 ;  /* 0x0000000c141d7210 */ /* 0x020fc60007ffe019 */
[----:B------:R-:W-:Y:S05]  /*3fc0*/  @P0 BRA `(.L_x_95) ;  /* 0xfffffffc004c0947 */ /* 0x000fea000383ffff */
[----:B------:R-:W-:Y:S05]  /*3fd0*/  BSYNC.RECONVERGENT B0 ;  /* 0x0000000000007941 */ /* 0x000fea0003800200 */
.L_x_94:
[----:B------:R-:W-:-:S13]  /*3fe0*/  ISETP.NE.AND P0, PT, R6, RZ, PT ;  /* 0x000000ff0600720c */ /* 0x000fda0003f05270 */
[----:B------:R-:W-:Y:S05]  /*3ff0*/  @!P0 BRA `(.L_x_93) ;  /* 0x0000000000e48947 */ /* 0x000fea0003800000 */
[----:B------:R-:W-:Y:S01]  /*4000*/  VIADD R12, R6, 0xffffffff ;  /* 0xffffffff060c7836 */ /* 0x000fe20000000000 */
[----:B------:R-:W-:-:S04]  /*4010*/  ISETP.NE.AND P1, PT, R7, RZ, PT ;  /* 0x000000ff0700720c */ /* 0x000fc80003f25270 */
[----:B------:R-:W-:-:S13]  /*4020*/  ISETP.GE.U32.AND P0, PT, R12, 0x3, PT ;  /* 0x000000030c00780c */ /* 0x000fda0003f06070 */
[----:B------:R-:W-:Y:S05]  /*4030*/  @!P0 BRA `(.L_x_96) ;  /* 0x00000000006c8947 */ /* 0x000fea0003800000 */
[C---:B------:R-:W-:Y:S01]  /*4040*/  VIADD R13, R27.reuse, 0x1 ;  /* 0x000000011b0d7836 */ /* 0x040fe20000000000 */
[C---:B--2---:R-:W-:Y:S01]  /*4050*/  LEA R15, R27.reuse, R0, 0x2 ;  /* 0x000000001b0f7211 */ /* 0x044fe200078e10ff */
[C---:B----4-:R-:W-:Y:S02]  /*4060*/  VIADD R21, R27.reuse, 0x2 ;  /* 0x000000021b157836 */ /* 0x050fe40000000000 */
[--C-:B------:R-:W-:Y:S02]  /*4070*/  IMAD R26, R27, 0x4, R0.reuse ;  /* 0x000000041b1a7824 */ /* 0x100fe400078e0200 */
[--C-:B------:R-:W-:Y:S01]  /*4080*/  IMAD R31, R13, 0x4, R0.reuse ;  /* 0x000000040d1f7824 */ /* 0x100fe200078e0200 */
[----:B------:R-:W2:Y:S01]  /*4090*/  LDL R15, [R15+-0x4] ;  /* 0xfffffc000f0f7983 */ /* 0x000ea20000100800 */
[----:B------:R-:W-:Y:S01]  /*40a0*/  IMAD R32, R21, 0x4, R0 ;  /* 0x0000000415207824 */ /* 0x000fe200078e0200 */
[----:B------:R-:W0:Y:S02]  /*40b0*/  LDC.64 R12, c[0x0][0x380] ;  /* 0x0000e000ff0c7b82 */ /* 0x000e240000000a00 */
[----:B------:R-:W2:Y:S04]  /*40c0*/  LDL R14, [R26] ;  /* 0x000000001a0e7983 */ /* 0x000ea80000100800 */
[----:B------:R-:W3:Y:S04]  /*40d0*/  LDL R20, [R31] ;  /* 0x000000001f147983 */ /* 0x000ee80000100800 */
[----:B------:R-:W4:Y:S04]  /*40e0*/  LDL R32, [R32] ;  /* 0x0000000020207983 */ /* 0x000f280000100800 */
[----:B------:R-:W5:Y:S01]  /*40f0*/  LDL R33, [R26+0xc] ;  /* 0x00000c001a217983 */ /* 0x000f620000100800 */
[----:B--2---:R-:W-:-:S02]  /*4100*/  IMAD R25, R14, R19, R15 ;  /* 0x000000130e197224 */ /* 0x004fc400078e020f */
[----:B---3--:R-:W-:Y:S02]  /*4110*/  IMAD R21, R20, R19, R14 ;  /* 0x0000001314157224 */ /* 0x008fe400078e020e */
[----:B0-----:R-:W-:-:S04]  /*4120*/  IMAD.WIDE R24, R25, 0x4, R12 ;  /* 0x0000000419187825 */ /* 0x001fc800078e020c */
[-C--:B----4-:R-:W-:Y:S02]  /*4130*/  IMAD R15, R32, R19.reuse, R20 ;  /* 0x00000013200f7224 */ /* 0x090fe400078e0214 */
[----:B-----5:R-:W-:Y:S01]  /*4140*/  IMAD R33, R33, R19, R32 ;  /* 0x0000001321217224 */ /* 0x020fe200078e0220 */
[----:B------:R-:W2:Y:S01]  /*4150*/  LDG.E R24, desc[UR36][R24.64] ;  /* 0x0000002418187981 */ /* 0x000ea2000c1e1900 */
[----:B------:R-:W-:-:S04]  /*4160*/  IMAD.WIDE R20, R21, 0x4, R12 ;  /* 0x0000000415147825 */ /* 0x000fc800078e020c */
[--C-:B------:R-:W-:Y:S02]  /*4170*/  IMAD.WIDE R14, R15, 0x4, R12.reuse ;  /* 0x000000040f0e7825 */ /* 0x100fe400078e020c */
[----:B------:R-:W2:Y:S02]  /*4180*/  LDG.E R20, desc[UR36][R20.64] ;  /* 0x0000002414147981 */ /* 0x000ea4000c1e1900 */
[----:B------:R-:W-:Y:S02]  /*4190*/  IMAD.WIDE R12, R33, 0x4, R12 ;  /* 0x00000004210c7825 */ /* 0x000fe400078e020c */
[----:B------:R-:W3:Y:S04]  /*41a0*/  LDG.E R14, desc[UR36][R14.64] ;  /* 0x000000240e0e7981 */ /* 0x000ee8000c1e1900 */
[----:B------:R-:W3:Y:S01]  /*41b0*/  LDG.E R12, desc[UR36][R12.64] ;  /* 0x000000240c0c7981 */ /* 0x000ee2000c1e1900 */
[----:B------:R-:W-:Y:S01]  /*41c0*/  VIADD R27, R27, 0x4 ;  /* 0x000000041b1b7836 */ /* 0x000fe20000000000 */
[----:B--2---:R-:W-:-:S04]  /*41d0*/  IADD3 R29, PT, PT, R20, R24, R29 ;  /* 0x00000018141d7210 */ /* 0x004fc80007ffe01d */
[----:B---3--:R-:W-:-:S07]  /*41e0*/  IADD3 R29, PT, PT, R12, R14, R29 ;  /* 0x0000000e0c1d7210 */ /* 0x008fce0007ffe01d */
.L_x_96:
[----:B------:R-:W-:Y:S05]  /*41f0*/  @!P1 BRA `(.L_x_93) ;  /* 0x0000000000649947 */ /* 0x000fea0003800000 */
[----:B------:R-:W-:Y:S02]  /*4200*/  ISETP.NE.AND P0, PT, R7, 0x1, PT ;  /* 0x000000010700780c */ /* 0x000fe40003f05270 */
[----:B------:R-:W-:-:S11]  /*4210*/  LOP3.LUT P1, RZ, R19, 0x1, RZ, 0xc0, !PT ;  /* 0x0000000113ff7812 */ /* 0x000fd6000782c0ff */
[C---:B------:R-:W-:Y:S01]  /*4220*/  @P0 LEA R26, R27.reuse, R0, 0x2 ;  /* 0x000000001b1a0211 */ /* 0x040fe200078e10ff */
[C-C-:B------:R-:W-:Y:S01]  /*4230*/  @P0 IMAD R31, R27.reuse, 0x4, R0.reuse ;  /* 0x000000041b1f0824 */ /* 0x140fe200078e0200 */
[----:B----4-:R-:W0:Y:S01]  /*4240*/  @P0 LDC.64 R20, c[0x0][0x380] ;  /* 0x0000e000ff140b82 */ /* 0x010e220000000a00 */
[----:B------:R-:W-:Y:S02]  /*4250*/  @P0 VIADD R27, R27, 0x2 ;  /* 0x000000021b1b0836 */ /* 0x000fe40000000000 */
[----:B------:R-:W3:Y:S02]  /*4260*/  @P0 LDL R32, [R26] ;  /* 0x000000001a200983 */ /* 0x000ee40000100800 */
[C-C-:B------:R-:W-:Y:S02]  /*4270*/  @P1 IMAD R24, R27.reuse, 0x4, R0.reuse ;  /* 0x000000041b181824 */ /* 0x140fe400078e0200 */
[----:B------:R-:W3:Y:S01]  /*4280*/  @P0 LDL R31, [R31+-0x4] ;  /* 0xfffffc001f1f0983 */ /* 0x000ee20000100800 */
[----:B------:R-:W-:Y:S01]  /*4290*/  @P1 IMAD R27, R27, 0x4, R0 ;  /* 0x000000041b1b1824 */ /* 0x000fe200078e0200 */
[----:B------:R-:W1:Y:S02]  /*42a0*/  @P1 LDC.64 R12, c[0x0][0x380] ;  /* 0x0000e000ff0c1b82 */ /* 0x000e640000000a00 */
[----:B--2---:R-:W2:Y:S04]  /*42b0*/  @P0 LDL R14, [R26+0x4] ;  /* 0x000004001a0e0983 */ /* 0x004ea80000100800 */
[----:B------:R-:W4:Y:S04]  /*42c0*/  @P1 LDL R24, [R24] ;  /* 0x0000000018181983 */ /* 0x000f280000100800 */
[----:B------:R-:W4:Y:S01]  /*42d0*/  @P1 LDL R27, [R27+-0x4] ;  /* 0xfffffc001b1b1983 */ /* 0x000f220000100800 */
[----:B---3--:R-:W-:-:S02]  /*42e0*/  @P0 IMAD R15, R32, R19, R31 ;  /* 0x00000013200f0224 */ /* 0x008fc400078e021f */
[----:B--2---:R-:W-:Y:S02]  /*42f0*/  @P0 IMAD R25, R14, R19, R32 ;  /* 0x000000130e190224 */ /* 0x004fe400078e0220 */
[----:B0-----:R-:W-:-:S04]  /*4300*/  @P0 IMAD.WIDE R14, R15, 0x4, R20 ;  /* 0x000000040f0e0825 */ /* 0x001fc800078e0214 */
[----:B------:R-:W-:Y:S02]  /*4310*/  @P0 IMAD.WIDE R20, R25, 0x4, R20 ;  /* 0x0000000419140825 */ /* 0x000fe400078e0214 */
[----:B------:R-:W2:Y:S02]  /*4320*/  @P0 LDG.E R14, desc[UR36][R14.64] ;  /* 0x000000240e0e0981 */ /* 0x000ea4000c1e1900 */
[----:B----4-:R-:W-:Y:S02]  /*4330*/  @P1 IMAD R25, R24, R19, R27 ;  /* 0x0000001318191224 */ /* 0x010fe400078e021b */
[----:B------:R-:W2:Y:S02]  /*4340*/  @P0 LDG.E R20, desc[UR36][R20.64] ;  /* 0x0000002414140981 */ /* 0x000ea4000c1e1900 */
[----:B-1----:R-:W-:-:S06]  /*4350*/  @P1 IMAD.WIDE R12, R25, 0x4, R12 ;  /* 0x00000004190c1825 */ /* 0x002fcc00078e020c */
[----:B------:R-:W3:Y:S01]  /*4360*/  @P1 LDG.E R12, desc[UR36][R12.64] ;  /* 0x000000240c0c1981 */ /* 0x000ee2000c1e1900 */
[----:B--2---:R-:W-:-:S05]  /*4370*/  @P0 IADD3 R29, PT, PT, R20, R14, R29 ;  /* 0x0000000e141d0210 */ /* 0x004fca0007ffe01d */
[----:B---3--:R-:W-:-:S07]  /*4380*/  @P1 IMAD.IADD R29, R29, 0x1, R12 ;  /* 0x000000011d1d1824 */ /* 0x008fce00078e020c */
.L_x_93:
[----:B------:R-:W2:Y:S01]  /*4390*/  S2R R12, SR_CgaCtaId ;  /* 0x00000000000c7919 */ /* 0x000ea20000008800 */
[----:B------:R-:W-:Y:S01]  /*43a0*/  MOV R13, 0x400 ;  /* 0x00000400000d7802 */ /* 0x000fe20000000f00 */
[----:B------:R-:W-:Y:S01]  /*43b0*/  BSSY.RECONVERGENT B0, `(.L_x_97) ;  /* 0x00000ac000007945 */ /* 0x000fe20003800200 */
[----:B------:R-:W4:Y:S02]  /*43c0*/  S2R R26, SR_TID.X ;  /* 0x00000000001a7919 */ /* 0x000f240000002100 */
[----:B--2---:R-:W-:-:S05]  /*43d0*/  LEA R15, R12, R13, 0x18 ;  /* 0x0000000d0c0f7211 */ /* 0x004fca00078ec0ff */
[----:B----4-:R-:W-:-:S05]  /*43e0*/  IMAD R14, R26, 0x4, R15 ;  /* 0x000000041a0e7824 */ /* 0x010fca00078e020f */
[----:B------:R-:W0:Y:S02]  /*43f0*/  LDS R12, [R14] ;  /* 0x000000000e0c7984 */ /* 0x000e240000000800 */
[----:B0-----:R-:W-:-:S13]  /*4400*/  ISETP.GE.AND P0, PT, R29, R12, PT ;  /* 0x0000000c1d00720c */ /* 0x001fda0003f06270 */
[----:B------:R-:W-:Y:S05]  /*4410*/  @P0 BRA `(.L_x_98) ;  /* 0x0000000800940947 */ /* 0x000fea0003800000 */
[----:B------:R0:W-:Y:S01]  /*4420*/  STS [R14], R29 ;  /* 0x0000001d0e007388 */ /* 0x0001e20000000800 */
[----:B------:R-:W-:-:S13]  /*4430*/  ISETP.GE.AND P0, PT, R19, RZ, PT ;  /* 0x000000ff1300720c */ /* 0x000fda0003f06270 */
[----:B0-----:R-:W-:Y:S05]  /*4440*/  @!P0 BRA `(.L_x_98) ;  /* 0x0000000800888947 */ /* 0x001fea0003800000 */
[----:B------:R-:W0:Y:S01]  /*4450*/  S2R R12, SR_CgaCtaId ;  /* 0x00000000000c7919 */ /* 0x000e220000008800 */
[----:B------:R-:W-:Y:S01]  /*4460*/  ISETP.GE.U32.AND P0, PT, R19, 0xf, PT ;  /* 0x0000000f1300780c */ /* 0x000fe20003f06070 */
[----:B------:R-:W-:Y:S01]  /*4470*/  IMAD.MOV.U32 R27, RZ, RZ, RZ ;  /* 0x000000ffff1b7224 */ /* 0x000fe200078e00ff */
[----:B------:R-:W-:-:S04]  /*4480*/  IADD3 R13, PT, PT, R13, 0x1000, RZ ;  /* 0x000010000d0d7810 */ /* 0x000fc80007ffe0ff */
[----:B0-----:R-:W-:-:S05]  /*4490*/  LEA R13, R12, R13, 0x18 ;  /* 0x0000000d0c0d7211 */ /* 0x001fca00078ec0ff */
[----:B------:R-:W-:Y:S02]  /*44a0*/  IMAD R26, R26, 0x8, R13 ;  /* 0x000000081a1a7824 */ /* 0x000fe400078e020d */
[----:B------:R-:W-:Y:S05]  /*44b0*/  @!P0 BRA `(.L_x_99) ;  /* 0x0000000400208947 */ /* 0x000fea0003800000 */
[----:B------:R-:W-:Y:S01]  /*44c0*/  BSSY.RECONVERGENT B1, `(.L_x_100) ;  /* 0x0000046000017945 */ /* 0x000fe20003800200 */
[----:B------:R-:W-:-:S07]  /*44d0*/  IMAD.MOV.U32 R19, RZ, RZ, RZ ;  /* 0x000000ffff137224 */ /* 0x000fce00078e00ff */
.L_x_101:
[C---:B------:R-:W-:Y:S01]  /*44e0*/  IMAD R27, R19.reuse, 0x4, R1 ;  /* 0x00000004131b7824 */ /* 0x040fe200078e0201 */
[----:B0-----:R-:W0:Y:S04]  /*44f0*/  LDS.64 R20, [R26] ;  /* 0x000000001a147984 */ /* 0x001e280000000a00 */
[----:B------:R-:W2:Y:S01]  /*4500*/  LDL R29, [R27+0x4c] ;  /* 0x00004c001b1d7983 */ /* 0x000ea20000100800 */
[----:B0-----:R-:W-:-:S05]  /*4510*/  IMAD.WIDE.U32 R20, R19, 0x4, R20 ;  /* 0x0000000413147825 */ /* 0x001fca00078e0014 */
[----:B--2---:R-:W-:Y:S04]  /*4520*/  ST.E desc[UR36][R20.64], R29 ;  /* 0x0000001d14007985 */ /* 0x004fe8000c101924 */
[----:B------:R-:W2:Y:S04]  /*4530*/  LDL R31, [R27+0x50] ;  /* 0x000050001b1f7983 */ /* 0x000ea80000100800 */
[----:B------:R-:W0:Y:S02]  /*4540*/  LDS.64 R14, [R26] ;  /* 0x000000001a0e7984 */ /* 0x000e240000000a00 */
        /* <DEDUP_REMOVED lines=56> */
[----:B0-----:R-:W-:-:S04]  /*48d0*/  IMAD.WIDE.U32 R20, R19, 0x4, R24 ;  /* 0x0000000413147825 */ /* 0x001fc800078e0018 */
[----:B------:R-:W-:-:S05]  /*48e0*/  VIADD R19, R19, 0x10 ;  /* 0x0000001013137836 */ /* 0x000fca0000000000 */
[----:B------:R-:W-:Y:S01]  /*48f0*/  ISETP.NE.AND P0, PT, R19, R9, PT ;  /* 0x000000091300720c */ /* 0x000fe20003f05270 */
[----:B--2---:R0:W-:-:S12]  /*4900*/  ST.E desc[UR36][R20.64+0x3c], R35 ;  /* 0x00003c2314007985 */ /* 0x0041d8000c101924 */
[----:B------:R-:W-:Y:S05]  /*4910*/  @P0 BRA `(.L_x_101) ;  /* 0xfffffff800f00947 */ /* 0x000fea000383ffff */
[----:B------:R-:W-:Y:S05]  /*4920*/  BSYNC.RECONVERGENT B1 ;  /* 0x0000000000017941 */ /* 0x000fea0003800200 */
.L_x_100:
[----:B------:R-:W-:-:S07]  /*4930*/  IMAD.MOV.U32 R27, RZ, RZ, R9 ;  /* 0x000000ffff1b7224 */ /* 0x000fce00078e0009 */
.L_x_99:
[----:B------:R-:W-:-:S04]  /*4940*/  LOP3.LUT R12, R16, 0xf, RZ, 0xc0, !PT ;  /* 0x0000000f100c7812 */ /* 0x000fc800078ec0ff */
[----:B------:R-:W-:-:S13]  /*4950*/  ISETP.NE.AND P0, PT, R12, RZ, PT ;  /* 0x000000ff0c00720c */ /* 0x000fda0003f05270 */
[----:B------:R-:W-:Y:S05]  /*4960*/  @!P0 BRA `(.L_x_98) ;  /* 0x0000000400408947 */ /* 0x000fea0003800000 */
[----:B------:R-:W-:Y:S02]  /*4970*/  IADD3 R12, PT, PT, R12, -0x1, RZ ;  /* 0xffffffff0c0c7810 */ /* 0x000fe40007ffe0ff */
[----:B------:R-:W-:Y:S02]  /*4980*/  LOP3.LUT R19, R16, 0x7, RZ, 0xc0, !PT ;  /* 0x0000000710137812 */ /* 0x000fe400078ec0ff */
[----:B------:R-:W-:Y:S02]  /*4990*/  ISETP.GE.U32.AND P0, PT, R12, 0x7, PT ;  /* 0x000000070c00780c */ /* 0x000fe40003f06070 */
[----:B------:R-:W-:-:S11]  /*49a0*/  ISETP.NE.AND P1, PT, R19, RZ, PT ;  /* 0x000000ff1300720c */ /* 0x000fd60003f25270 */
[----:B------:R-:W-:Y:S05]  /*49b0*/  @!P0 BRA `(.L_x_102) ;  /* 0x0000000000888947 */ /* 0x000fea0003800000 */
        /* <DEDUP_REMOVED lines=32> */
[----:B------:R-:W-:Y:S01]  /*4bc0*/  VIADD R27, R27, 0x8 ;  /* 0x000000081b1b7836 */ /* 0x000fe20000000000 */
[----:B--2---:R1:W-:Y:S06]  /*4bd0*/  ST.E desc[UR36][R20.64+0x1c], R37 ;  /* 0x00001c2514007985 */ /* 0x0043ec000c101924 */
.L_x_102:
[----:B------:R-:W-:Y:S05]  /*4be0*/  @!P1 BRA `(.L_x_98) ;  /* 0x0000000000a09947 */ /* 0x000fea0003800000 */
[----:B------:R-:W-:Y:S01]  /*4bf0*/  VIADD R12, R19, 0xffffffff ;  /* 0xffffffff130c7836 */ /* 0x000fe20000000000 */
[----:B------:R-:W-:-:S04]  /*4c00*/  LOP3.LUT R19, R16, 0x3, RZ, 0xc0, !PT ;  /* 0x0000000310137812 */ /* 0x000fc800078ec0ff */
[----:B------:R-:W-:Y:S02]  /*4c10*/  ISETP.GE.U32.AND P0, PT, R12, 0x3, PT ;  /* 0x000000030c00780c */ /* 0x000fe40003f06070 */
[----:B------:R-:W-:-:S11]  /*4c20*/  ISETP.NE.AND P1, PT, R19, RZ, PT ;  /* 0x000000ff1300720c */ /* 0x000fd60003f25270 */
[----:B------:R-:W-:Y:S05]  /*4c30*/  @!P0 BRA `(.L_x_103) ;  /* 0x0000000000488947 */ /* 0x000fea0003800000 */
[C---:B------:R-:W-:Y:S01]  /*4c40*/  IMAD R29, R27.reuse, 0x4, R1 ;  /* 0x000000041b1d7824 */ /* 0x040fe200078e0201 */
[----:B------:R-:W2:Y:S04]  /*4c50*/  LDS.64 R24, [R26] ;  /* 0x000000001a187984 */ /* 0x000ea80000000a00 */
[----:B------:R-:W3:Y:S01]  /*4c60*/  LDL R31, [R29+0x4c] ;  /* 0x00004c001d1f7983 */ /* 0x000ee20000100800 */
[----:B--2---:R-:W-:-:S05]  /*4c70*/  IMAD.WIDE.U32 R24, R27, 0x4, R24 ;  /* 0x000000041b187825 */ /* 0x004fca00078e0018 */
[----:B---3--:R-:W-:Y:S04]  /*4c80*/  ST.E desc[UR36][R24.64], R31 ;  /* 0x0000001f18007985 */ /* 0x008fe8000c101924 */
[----:B------:R-:W2:Y:S04]  /*4c90*/  LDL R33, [R29+0x50] ;  /* 0x000050001d217983 */ /* 0x000ea80000100800 */
[----:B01----:R-:W0:Y:S02]  /*4ca0*/  LDS.64 R20, [R26] ;  /* 0x000000001a147984 */ /* 0x003e240000000a00 */
        /* <DEDUP_REMOVED lines=11> */
.L_x_103:
[----:B------:R-:W-:Y:S05]  /*4d60*/  @!P1 BRA `(.L_x_98) ;  /* 0x0000000000409947 */ /* 0x000fea0003800000 */
[----:B01----:R-:W-:Y:S01]  /*4d70*/  IMAD R20, R27, 0x4, R1 ;  /* 0x000000041b147824 */ /* 0x003fe200078e0201 */
[----:B--2---:R-:W0:Y:S04]  /*4d80*/  LDS.64 R12, [R26] ;  /* 0x000000001a0c7984 */ /* 0x004e280000000a00 */
[----:B------:R-:W2:Y:S01]  /*4d90*/  LDL R15, [R20+0x4c] ;  /* 0x00004c00140f7983 */ /* 0x000ea20000100800 */
[----:B------:R-:W-:Y:S01]  /*4da0*/  ISETP.NE.AND P0, PT, R19, 0x1, PT ;  /* 0x000000011300780c */ /* 0x000fe20003f05270 */
[----:B0-----:R-:W-:-:S05]  /*4db0*/  IMAD.WIDE.U32 R12, R27, 0x4, R12 ;  /* 0x000000041b0c7825 */ /* 0x001fca00078e000c */
[----:B--2---:R3:W-:Y:S07]  /*4dc0*/  ST.E desc[UR36][R12.64], R15 ;  /* 0x0000000f0c007985 */ /* 0x0047ee000c101924 */
[----:B------:R-:W-:Y:S05]  /*4dd0*/  @!P0 BRA `(.L_x_98) ;  /* 0x0000000000248947 */ /* 0x000fea0003800000 */
[----:B------:R-:W2:Y:S01]  /*4de0*/  LDL R21, [R20+0x50] ;  /* 0x0000500014157983 */ /* 0x000ea20000100800 */
[----:B------:R-:W-:-:S03]  /*4df0*/  ISETP.NE.AND P0, PT, R19, 0x2, PT ;  /* 0x000000021300780c */ /* 0x000fc60003f05270 */
[----:B---3--:R-:W0:Y:S02]  /*4e00*/  LDS.64 R12, [R26] ;  /* 0x000000001a0c7984 */ /* 0x008e240000000a00 */
[----:B0-----:R-:W-:-:S05]  /*4e10*/  IMAD.WIDE.U32 R12, R27, 0x4, R12 ;  /* 0x000000041b0c7825 */ /* 0x001fca00078e000c */
[----:B--2---:R-:W-:Y:S04]  /*4e20*/  ST.E desc[UR36][R12.64+0x4], R21 ;  /* 0x000004150c007985 */ /* 0x004fe8000c101924 */
[----:B------:R-:W2:Y:S04]  /*4e30*/  @P0 LDL R19, [R20+0x54] ;  /* 0x0000540014130983 */ /* 0x000ea80000100800 */
[----:B------:R-:W0:Y:S02]  /*4e40*/  @P0 LDS.64 R14, [R26] ;  /* 0x000000001a0e0984 */ /* 0x000e240000000a00 */
[----:B0-----:R-:W-:-:S05]  /*4e50*/  @P0 IMAD.WIDE.U32 R14, R27, 0x4, R14 ;  /* 0x000000041b0e0825 */ /* 0x001fca00078e000e */
[----:B--2---:R4:W-:Y:S02]  /*4e60*/  @P0 ST.E desc[UR36][R14.64+0x8], R19 ;  /* 0x000008130e000985 */ /* 0x0049e4000c101924 */
.L_x_98:
[----:B------:R-:W-:Y:S05]  /*4e70*/  BSYNC.RECONVERGENT B0 ;  /* 0x0000000000007941 */ /* 0x000fea0003800200 */
.L_x_97:
[----:B----4-:R-:W-:Y:S01]  /*4e80*/  LEA R14, R4, R17, 0x2 ;  /* 0x00000011040e7211 */ /* 0x010fe200078e10ff */
[----:B--23--:R-:W-:-:S05]  /*4e90*/  IMAD R12, R10, 0x4, R17 ;  /* 0x000000040a0c7824 */ /* 0x00cfca00078e0211 */
[----:B------:R-:W2:Y:S04]  /*4ea0*/  LDL R14, [R14] ;  /* 0x000000000e0e7983 */ /* 0x000ea80000100800 */
[----:B------:R-:W2:Y:S01]  /*4eb0*/  LDL R13, [R12] ;  /* 0x000000000c0d7983 */ /* 0x000ea20000100800 */
[----:B------:R-:W-:Y:S01]  /*4ec0*/  IADD3 R11, P1, PT, R11, 0x1, RZ ;  /* 0x000000010b0b7810 */ /* 0x000fe20007f3e0ff */
[----:B------:R-:W-:Y:S04]  /*4ed0*/  BSSY.RECONVERGENT B0, `(.L_x_104) ;  /* 0x00000fe000007945 */ /* 0x000fe80003800200 */
[----:B------:R-:W-:Y:S01]  /*4ee0*/  BSSY.RELIABLE B1, `(.L_x_105) ;  /* 0x0000013000017945 */ /* 0x000fe20003800100 */
[----:B------:R-:W-:-:S02]  /*4ef0*/  IMAD.MOV.U32 R15, RZ, RZ, RZ ;  /* 0x000000ffff0f7224 */ /* 0x000fc400078e00ff */
[----:B01----:R-:W-:Y:S02]  /*4f00*/  IMAD.MOV.U32 R20, RZ, RZ, R10 ;  /* 0x000000ffff147224 */ /* 0x003fe400078e000a */
[----:B------:R-:W-:Y:S01]  /*4f10*/  IMAD.X R23, RZ, RZ, R23, P1 ;  /* 0x000000ffff177224 */ /* 0x000fe200008e0617 */
[----:B--2---:R-:W-:-:S13]  /*4f20*/  ISETP.GT.AND P0, PT, R14, R13, PT ;  /* 0x0000000d0e00720c */ /* 0x004fda0003f04270 */
[----:B------:R-:W-:Y:S05]  /*4f30*/  @P0 BRA `(.L_x_106) ;  /* 0x0000000000340947 */ /* 0x000fea0003800000 */
[----:B------:R-:W-:Y:S01]  /*4f40*/  BSSY.RELIABLE B2, `(.L_x_106) ;  /* 0x000000c000027945 */ /* 0x000fe20003800100 */
.L_x_108:
[----:B------:R-:W-:-:S13]  /*4f50*/  ISETP.GE.AND P0, PT, R20, 0x1, PT ;  /* 0x000000011400780c */ /* 0x000fda0003f06270 */
[----:B------:R-:W-:Y:S05]  /*4f60*/  @!P0 BREAK.RELIABLE B2 ;  /* 0x0000000000028942 */ /* 0x000fea0003800100 */
[----:B------:R-:W-:Y:S05]  /*4f70*/  @!P0 BREAK.RELIABLE B1 ;  /* 0x0000000000018942 */ /* 0x000fea0003800100 */
[----:B------:R-:W-:Y:S05]  /*4f80*/  @!P0 BRA `(.L_x_107) ;  /* 0x0000000c00c88947 */ /* 0x000fea0003800000 */
[----:B------:R-:W-:-:S04]  /*4f90*/  VIADD R20, R20, 0xffffffff ;  /* 0xffffffff14147836 */ /* 0x000fc80000000000 */
[----:B------:R-:W-:-:S05]  /*4fa0*/  IMAD R12, R20, 0x4, R17 ;  /* 0x00000004140c7824 */ /* 0x000fca00078e0211 */
[----:B------:R-:W2:Y:S01]  /*4fb0*/  LDL R14, [R12] ;  /* 0x000000000c0e7983 */ /* 0x000ea20000100800 */
[----:B------:R-:W-:Y:S02]  /*4fc0*/  IADD3 R15, PT, PT, R15, 0x1, RZ ;  /* 0x000000010f0f7810 */ /* 0x000fe40007ffe0ff */
[----:B--2---:R-:W-:Y:S01]  /*4fd0*/  ISETP.GT.AND P0, PT, R13, R14, PT ;  /* 0x0000000e0d00720c */ /* 0x004fe20003f04270 */
[----:B------:R-:W-:-:S12]  /*4fe0*/  IMAD.MOV.U32 R13, RZ, RZ, R14 ;  /* 0x000000ffff0d7224 */ /* 0x000fd800078e000e */
[----:B------:R-:W-:Y:S05]  /*4ff0*/  @!P0 BRA `(.L_x_108) ;  /* 0xfffffffc00d48947 */ /* 0x000fea000383ffff */
[----:B------:R-:W-:Y:S05]  /*5000*/  BSYNC.RELIABLE B2 ;  /* 0x0000000000027941 */ /* 0x000fea0003800100 */
.L_x_106:
[----:B------:R-:W-:Y:S05]  /*5010*/  BSYNC.RELIABLE B1 ;  /* 0x0000000000017941 */ /* 0x000fea0003800100 */
.L_x_105:
[C---:B------:R-:W-:Y:S01]  /*5020*/  VIADD R19, R20.reuse, 0x2 ;  /* 0x0000000214137836 */ /* 0x040fe20000000000 */
[----:B------:R-:W-:Y:S01]  /*5030*/  BSSY.RECONVERGENT B1, `(.L_x_109) ;  /* 0x00000d6000017945 */ /* 0x000fe20003800200 */
[----:B------:R-:W-:-:S03]  /*5040*/  VIADD R14, R20, 0x1 ;  /* 0x00000001140e7836 */ /* 0x000fc60000000000 */
[----:B------:R-:W-:Y:S01]  /*5050*/  ISETP.GE.AND P0, PT, R19, R18, PT ;  /* 0x000000121300720c */ /* 0x000fe20003f06270 */
[----:B------:R-:W-:-:S12]  /*5060*/  IMAD.MOV.U32 R25, RZ, RZ, R14 ;  /* 0x000000ffff197224 */ /* 0x000fd800078e000e */
[----:B------:R-:W-:Y:S05]  /*5070*/  @P0 BRA `(.L_x_110) ;  /* 0x0000000c00440947 */ /* 0x000fea0003800000 */
[----:B------:R0:W5:Y:S01]  /*5080*/  LDL R21, [R12+0x4] ;  /* 0x000004000c157983 */ /* 0x0001620000100800 */
[C---:B------:R-:W-:Y:S01]  /*5090*/  VIADD R24, R15.reuse, 0xffffffff ;  /* 0xffffffff0f187836 */ /* 0x040fe20000000000 */
[----:B------:R-:W-:Y:S01]  /*50a0*/  LOP3.LUT P0, R15, R15, 0x3, RZ, 0xc0, !PT ;  /* 0x000000030f0f7812 */ /* 0x000fe2000780c0ff */
[----:B------:R-:W-:Y:S01]  /*50b0*/  BSSY.RECONVERGENT B2, `(.L_x_111) ;  /* 0x0000019000027945 */ /* 0x000fe20003800200 */
[----:B------:R-:W-:Y:S02]  /*50c0*/  IMAD.MOV.U32 R25, RZ, RZ, R14 ;  /* 0x000000ffff197224 */ /* 0x000fe400078e000e */
[----:B------:R-:W-:-:S09]  /*50d0*/  ISETP.GE.U32.AND P1, PT, R24, 0x3, PT ;  /* 0x000000031800780c */ /* 0x000fd20003f26070 */
[----:B0-----:R-:W-:Y:S05]  /*50e0*/  @!P0 BRA `(.L_x_112) ;  /* 0x0000000000548947 */ /* 0x001fea0003800000 */
[----:B------:R-:W2:Y:S01]  /*50f0*/  LDL R24, [R12+0x8] ;  /* 0x000008000c187983 */ /* 0x000ea20000100800 */
[----:B------:R-:W-:Y:S02]  /*5100*/  ISETP.NE.AND P2, PT, R15, 0x1, PT ;  /* 0x000000010f00780c */ /* 0x000fe40003f45270 */
[----:B--2--5:R-:W-:-:S04]  /*5110*/  ISETP.GE.AND P0, PT, R24, R21, PT ;  /* 0x000000151800720c */ /* 0x024fc80003f06270 */
[----:B------:R-:W-:-:S04]  /*5120*/  ISETP.GT.AND P0, PT, R24, R13, !P0 ;  /* 0x0000000d1800720c */ /* 0x000fc80004704270 */
[----:B------:R-:W-:Y:S02]  /*5130*/  SEL R25, R19, R14, P0 ;  /* 0x0000000e13197207 */ /* 0x000fe40000000000 */
[----:B------:R-:W-:Y:S02]  /*5140*/  SEL R21, R24, R21, P0 ;  /* 0x0000001518157207 */ /* 0x000fe40000000000 */
[----:B------:R-:W-:Y:S01]  /*5150*/  IADD3 R19, PT, PT, R20, 0x3, RZ ;  /* 0x0000000314137810 */ /* 0x000fe20007ffe0ff */
[----:B------:R-:W-:Y:S06]  /*5160*/  @!P2 BRA `(.L_x_112) ;  /* 0x000000000034a947 */ /* 0x000fec0003800000 */
[----:B------:R-:W-:Y:S01]  /*5170*/  ISETP.NE.AND P2, PT, R15, 0x2, PT ;  /* 0x000000020f00780c */ /* 0x000fe20003f45270 */
[----:B------:R-:W2:-:S12]  /*5180*/  LDL R24, [R12+0xc] ;  /* 0x00000c000c187983 */ /* 0x000e980000100800 */
[----:B------:R-:W3:Y:S01]  /*5190*/  @P2 LDL R26, [R12+0x10] ;  /* 0x000010000c1a2983 */ /* 0x000ee20000100800 */
[----:B--2---:R-:W-:-:S04]  /*51a0*/  ISETP.GE.AND P0, PT, R24, R21, PT ;  /* 0x000000151800720c */ /* 0x004fc80003f06270 */
[----:B------:R-:W-:-:S04]  /*51b0*/  ISETP.GT.AND P0, PT, R24, R13, !P0 ;  /* 0x0000000d1800720c */ /* 0x000fc80004704270 */
[----:B------:R-:W-:Y:S02]  /*51c0*/  SEL R21, R24, R21, P0 ;  /* 0x0000001518157207 */ /* 0x000fe40000000000 */
[----:B------:R-:W-:Y:S01]  /*51d0*/  SEL R25, R19, R25, P0 ;  /* 0x0000001913197207 */ /* 0x000fe20000000000 */
[----:B------:R-:W-:Y:S01]  /*51e0*/  VIADD R19, R20, 0x4 ;  /* 0x0000000414137836 */ /* 0x000fe20000000000 */
[----:B---3--:R-:W-:-:S04]  /*51f0*/  @P2 ISETP.GE.AND P3, PT, R26, R21, PT ;  /* 0x000000151a00220c */ /* 0x008fc80003f66270 */
[----:B------:R-:W-:-:S04]  /*5200*/  @P2 ISETP.GT.AND P0, PT, R26, R13, !P3 ;  /* 0x0000000d1a00220c */ /* 0x000fc80005f04270 */
[----:B------:R-:W-:Y:S01]  /*5210*/  @P2 SEL R25, R19, R25, P0 ;  /* 0x0000001913192207 */ /* 0x000fe20000000000 */
[----:B------:R-:W-:Y:S01]  /*5220*/  @P2 VIADD R19, R20, 0x5 ;  /* 0x0000000514132836 */ /* 0x000fe20000000000 */
[----:B------:R-:W-:-:S07]  /*5230*/  @P2 SEL R21, R26, R21, P0 ;  /* 0x000000151a152207 */ /* 0x000fce0000000000 */
.L_x_112:
[----:B------:R-:W-:Y:S05]  /*5240*/  BSYNC.RECONVERGENT B2 ;  /* 0x0000000000027941 */ /* 0x000fea0003800200 */
.L_x_111:
[----:B------:R-:W-:Y:S05]  /*5250*/  @!P1 BRA `(.L_x_110) ;  /* 0x0000000800cc9947 */ /* 0x000fea0003800000 */
[----:B------:R-:W-:Y:S01]  /*5260*/  ISETP.GE.AND P0, PT, R19, R18, PT ;  /* 0x000000121300720c */ /* 0x000fe20003f06270 */
[----:B------:R-:W-:-:S12]  /*5270*/  BSSY.RELIABLE B2, `(.L_x_113) ;  /* 0x0000099000027945 */ /* 0x000fd80003800100 */
[----:B------:R-:W-:Y:S05]  /*5280*/  @P0 BRA `(.L_x_114) ;  /* 0x00000008005c0947 */ /* 0x000fea0003800000 */
[----:B------:R-:W-:Y:S01]  /*5290*/  IMAD.IADD R15, R18, 0x1, -R19 ;  /* 0x00000001120f7824 */ /* 0x000fe200078e0a13 */
[----:B------:R-:W-:Y:S01]  /*52a0*/  BSSY.RECONVERGENT B3, `(.L_x_115) ;  /* 0x0000060000037945 */ /* 0x000fe20003800200 */
[----:B------:R-:W-:-:S03]  /*52b0*/  PLOP3.LUT P0, PT, PT, PT, PT, 0x80, 0x8 ;  /* 0x000000000008781c */ /* 0x000fc60003f0f070 */
[----:B------:R-:W-:-:S13]  /*52c0*/  ISETP.GT.AND P1, PT, R15, 0xc, PT ;  /* 0x0000000c0f00780c */ /* 0x000fda0003f24270 */
[----:B------:R-:W-:Y:S05]  /*52d0*/  @!P1 BRA `(.L_x_116) ;  /* 0x0000000400709947 */ /* 0x000fea0003800000 */
[----:B------:R-:W-:Y:S01]  /*52e0*/  PLOP3.LUT P0, PT, PT, PT, PT, 0x8, 0x80 ;  /* 0x000000000080781c */ /* 0x000fe20003f0e170 */
[----:B------:R-:W-:-:S12]  /*52f0*/  VIADD R15, R16, 0xfffffff2 ;  /* 0xfffffff2100f7836 */ /* 0x000fd80000000000 */
.L_x_117:
[----:B------:R-:W-:-:S05]  /*5300*/  IMAD R29, R19, 0x4, R17 ;  /* 0x00000004131d7824 */ /* 0x000fca00078e0211 */
[----:B------:R-:W2:Y:S04]  /*5310*/  LDL R26, [R29] ;  /* 0x000000001d1a7983 */ /* 0x000ea80000100800 */
[----:B------:R-:W3:Y:S04]  /*5320*/  LDL R32, [R29+0x4] ;  /* 0x000004001d207983 */ /* 0x000ee80000100800 */
[----:B------:R-:W4:Y:S04]  /*5330*/  LDL R34, [R29+0x8] ;  /* 0x000008001d227983 */ /* 0x000f280000100800 */
[----:B------:R-:W4:Y:S01]  /*5340*/  LDL R36, [R29+0xc] ;  /* 0x00000c001d247983 */ /* 0x000f220000100800 */
[----:B------:R-:W-:-:S05]  /*5350*/  VIADD R20, R19, 0x4 ;  /* 0x0000000413147836 */ /* 0x000fca0000000000 */
[----:B------:R-:W-:-:S05]  /*5360*/  LEA R27, R20, R17, 0x2 ;  /* 0x00000011141b7211 */ /* 0x000fca00078e10ff */
[----:B------:R-:W4:Y:S01]  /*5370*/  LDL R24, [R27] ;  /* 0x000000001b187983 */ /* 0x000f220000100800 */
[----:B--2--5:R-:W-:-:S04]  /*5380*/  ISETP.GE.AND P3, PT, R26, R21, PT ;  /* 0x000000151a00720c */ /* 0x024fc80003f66270 */
[----:B------:R-:W-:-:S04]  /*5390*/  ISETP.GT.AND P3, PT, R26, R13, !P3 ;  /* 0x0000000d1a00720c */ /* 0x000fc80005f64270 */
[----:B------:R-:W-:Y:S02]  /*53a0*/  SEL R21, R26, R21, P3 ;  /* 0x000000151a157207 */ /* 0x000fe40001800000 */
[----:B------:R-:W2:Y:S02]  /*53b0*/  LDL R26, [R27+0x4] ;  /* 0x000004001b1a7983 */ /* 0x000ea40000100800 */
[----:B---3--:R-:W-:-:S04]  /*53c0*/  ISETP.GE.AND P1, PT, R32, R21, PT ;  /* 0x000000152000720c */ /* 0x008fc80003f26270 */
[----:B------:R-:W-:-:S04]  /*53d0*/  ISETP.GT.AND P1, PT, R32, R13, !P1 ;  /* 0x0000000d2000720c */ /* 0x000fc80004f24270 */
[----:B------:R-:W-:Y:S02]  /*53e0*/  SEL R21, R32, R21, P1 ;  /* 0x0000001520157207 */ /* 0x000fe40000800000 */
[----:B------:R-:W3:Y:S02]  /*53f0*/  LDL R32, [R27+0x8] ;  /* 0x000008001b207983 */ /* 0x000ee40000100800 */
[----:B----4-:R-:W-:-:S04]  /*5400*/  ISETP.GE.AND P4, PT, R34, R21, PT ;  /* 0x000000152200720c */ /* 0x010fc80003f86270 */
[----:B------:R-:W-:-:S04]  /*5410*/  ISETP.GT.AND P4, PT, R34, R13, !P4 ;  /* 0x0000000d2200720c */ /* 0x000fc80006784270 */
[----:B------:R-:W-:Y:S02]  /*5420*/  SEL R21, R34, R21, P4 ;  /* 0x0000001522157207 */ /* 0x000fe40002000000 */
[----:B------:R-:W4:Y:S02]  /*5430*/  LDL R34, [R27+0xc] ;  /* 0x00000c001b227983 */ /* 0x000f240000100800 */
[----:B------:R-:W-:-:S04]  /*5440*/  ISETP.GE.AND P2, PT, R36, R21, PT ;  /* 0x000000152400720c */ /* 0x000fc80003f46270 */
[----:B------:R-:W-:-:S04]  /*5450*/  ISETP.GT.AND P2, PT, R36, R13, !P2 ;  /* 0x0000000d2400720c */ /* 0x000fc80005744270 */
[----:B------:R-:W-:Y:S01]  /*5460*/  SEL R31, R36, R21, P2 ;  /* 0x00000015241f7207 */ /* 0x000fe20001000000 */
[----:B------:R-:W-:-:S04]  /*5470*/  VIADD R21, R19, 0x8 ;  /* 0x0000000813157836 */ /* 0x000fc80000000000 */
[----:B------:R-:W-:Y:S01]  /*5480*/  IMAD R29, R21, 0x4, R17 ;  /* 0x00000004151d7824 */ /* 0x000fe200078e0211 */
[----:B------:R-:W-:-:S04]  /*5490*/  SEL R25, R19, R25, P3 ;  /* 0x0000001913197207 */ /* 0x000fc80001800000 */
[----:B------:R-:W4:Y:S01]  /*54a0*/  LDL R36, [R29] ;  /* 0x000000001d247983 */ /* 0x000f220000100800 */
[----:B------:R-:W-:-:S04]  /*54b0*/  ISETP.GE.AND P3, PT, R24, R31, PT ;  /* 0x0000001f1800720c */ /* 0x000fc80003f66270 */
[----:B------:R-:W-:-:S04]  /*54c0*/  ISETP.GT.AND P3, PT, R24, R13, !P3 ;  /* 0x0000000d1800720c */ /* 0x000fc80005f64270 */
[----:B------:R-:W-:Y:S02]  /*54d0*/  SEL R31, R24, R31, P3 ;  /* 0x0000001f181f7207 */ /* 0x000fe40001800000 */
[----:B------:R-:W4:Y:S01]  /*54e0*/  LDL R24, [R29+0x4] ;  /* 0x000004001d187983 */ /* 0x000f220000100800 */
[C---:B------:R-:W-:Y:S02]  /*54f0*/  @P1 VIADD R25, R19.reuse, 0x1 ;  /* 0x0000000113191836 */ /* 0x040fe40000000000 */
[C---:B------:R-:W-:Y:S02]  /*5500*/  @P4 VIADD R25, R19.reuse, 0x2 ;  /* 0x0000000213194836 */ /* 0x040fe40000000000 */
[----:B------:R-:W-:-:S05]  /*5510*/  @P2 VIADD R25, R19, 0x3 ;  /* 0x0000000313192836 */ /* 0x000fca0000000000 */
[----:B------:R-:W-:Y:S02]  /*5520*/  SEL R20, R20, R25, P3 ;  /* 0x0000001914147207 */ /* 0x000fe40001800000 */
[----:B--2---:R-:W-:-:S04]  /*5530*/  ISETP.GE.AND P1, PT, R26, R31, PT ;  /* 0x0000001f1a00720c */ /* 0x004fc80003f26270 */
        /* <DEDUP_REMOVED lines=9> */
[----:B------:R-:W-:Y:S01]  /*55d0*/  SEL R31, R34, R31, P3 ;  /* 0x0000001f221f7207 */ /* 0x000fe20001800000 */
[----:B------:R-:W-:-:S05]  /*55e0*/  VIADD R34, R19, 0xc ;  /* 0x0000000c13227836 */ /* 0x000fca0000000000 */
[----:B------:R-:W-:-:S05]  /*55f0*/  LEA R27, R34, R17, 0x2 ;  /* 0x00000011221b7211 */ /* 0x000fca00078e10ff */
[----:B------:R-:W4:Y:S01]  /*5600*/  LDL R25, [R27] ;  /* 0x000000001b197983 */ /* 0x000f220000100800 */
[C---:B------:R-:W-:Y:S01]  /*5610*/  ISETP.GE.AND P2, PT, R36.reuse, R31, PT ;  /* 0x0000001f2400720c */ /* 0x040fe20003f46270 */
[----:B------:R-:W-:Y:S02]  /*5620*/  @P1 VIADD R20, R19, 0x5 ;  /* 0x0000000513141836 */ /* 0x000fe40000000000 */
[----:B------:R-:W4:Y:S01]  /*5630*/  LDL R29, [R27+0xc] ;  /* 0x00000c001b1d7983 */ /* 0x000f220000100800 */
[----:B------:R-:W-:-:S04]  /*5640*/  ISETP.GT.AND P2, PT, R36, R13, !P2 ;  /* 0x0000000d2400720c */ /* 0x000fc80005744270 */
[----:B------:R-:W-:Y:S02]  /*5650*/  SEL R31, R36, R31, P2 ;  /* 0x0000001f241f7207 */ /* 0x000fe40001000000 */
[----:B------:R-:W4:Y:S02]  /*5660*/  LDL R36, [R27+0x4] ;  /* 0x000004001b247983 */ /* 0x000f240000100800 */
[----:B------:R-:W-:-:S04]  /*5670*/  ISETP.GE.AND P1, PT, R24, R31, PT ;  /* 0x0000001f1800720c */ /* 0x000fc80003f26270 */
[----:B------:R-:W-:-:S04]  /*5680*/  ISETP.GT.AND P1, PT, R24, R13, !P1 ;  /* 0x0000000d1800720c */ /* 0x000fc80004f24270 */
[----:B------:R-:W-:Y:S02]  /*5690*/  SEL R31, R24, R31, P1 ;  /* 0x0000001f181f7207 */ /* 0x000fe40000800000 */
[----:B------:R-:W4:Y:S01]  /*56a0*/  LDL R24, [R27+0x8] ;  /* 0x000008001b187983 */ /* 0x000f220000100800 */
[C---:B------:R-:W-:Y:S02]  /*56b0*/  @P4 VIADD R20, R19.reuse, 0x6 ;  /* 0x0000000613144836 */ /* 0x040fe40000000000 */
[----:B------:R-:W-:-:S05]  /*56c0*/  @P3 VIADD R20, R19, 0x7 ;  /* 0x0000000713143836 */ /* 0x000fca0000000000 */
[----:B------:R-:W-:Y:S01]  /*56d0*/  SEL R21, R21, R20, P2 ;  /* 0x0000001415157207 */ /* 0x000fe20001000000 */
[----:B------:R-:W-:Y:S01]  /*56e0*/  @P1 VIADD R21, R19, 0x9 ;  /* 0x0000000913151836 */ /* 0x000fe20000000000 */
[----:B--2---:R-:W-:-:S04]  /*56f0*/  ISETP.GE.AND P4, PT, R26, R31, PT ;  /* 0x0000001f1a00720c */ /* 0x004fc80003f86270 */
[----:B------:R-:W-:-:S04]  /*5700*/  ISETP.GT.AND P4, PT, R26, R13, !P4 ;  /* 0x0000000d1a00720c */ /* 0x000fc80006784270 */
[----:B------:R-:W-:-:S04]  /*5710*/  SEL R31, R26, R31, P4 ;  /* 0x0000001f1a1f7207 */ /* 0x000fc80002000000 */
[----:B---3--:R-:W-:-:S04]  /*5720*/  ISETP.GE.AND P3, PT, R32, R31, PT ;  /* 0x0000001f2000720c */ /* 0x008fc80003f66270 */
[----:B------:R-:W-:-:S04]  /*5730*/  ISETP.GT.AND P3, PT, R32, R13, !P3 ;  /* 0x0000000d2000720c */ /* 0x000fc80005f64270 */
[----:B------:R-:W-:-:S04]  /*5740*/  SEL R32, R32, R31, P3 ;  /* 0x0000001f20207207 */ /* 0x000fc80001800000 */
[----:B----4-:R-:W-:-:S04]  /*5750*/  ISETP.GE.AND P2, PT, R25, R32, PT ;  /* 0x000000201900720c */ /* 0x010fc80003f46270 */
[----:B------:R-:W-:-:S04]  /*5760*/  ISETP.GT.AND P2, PT, R25, R13, !P2 ;  /* 0x0000000d1900720c */ /* 0x000fc80005744270 */
[----:B------:R-:W-:-:S04]  /*5770*/  SEL R25, R25, R32, P2 ;  /* 0x0000002019197207 */ /* 0x000fc80001000000 */
[----:B------:R-:W-:-:S04]  /*5780*/  ISETP.GE.AND P1, PT, R36, R25, PT ;  /* 0x000000192400720c */ /* 0x000fc80003f26270 */
[----:B------:R-:W-:Y:S01]  /*5790*/  ISETP.GT.AND P1, PT, R36, R13, !P1 ;  /* 0x0000000d2400720c */ /* 0x000fe20004f24270 */
[----:B------:R-:W-:-:S03]  /*57a0*/  @P4 VIADD R21, R19, 0xa ;  /* 0x0000000a13154836 */ /* 0x000fc60000000000 */
[----:B------:R-:W-:-:S04]  /*57b0*/  SEL R25, R36, R25, P1 ;  /* 0x0000001924197207 */ /* 0x000fc80000800000 */
[----:B------:R-:W-:-:S04]  /*57c0*/  ISETP.GE.AND P4, PT, R24, R25, PT ;  /* 0x000000191800720c */ /* 0x000fc80003f86270 */
[----:B------:R-:W-:Y:S01]  /*57d0*/  ISETP.GT.AND P4, PT, R24, R13, !P4 ;  /* 0x0000000d1800720c */ /* 0x000fe20006784270 */
[----:B------:R-:W-:-:S03]  /*57e0*/  @P3 VIADD R21, R19, 0xb ;  /* 0x0000000b13153836 */ /* 0x000fc60000000000 */
[----:B------:R-:W-:-:S04]  /*57f0*/  SEL R24, R24, R25, P4 ;  /* 0x0000001918187207 */ /* 0x000fc80002000000 */
[----:B------:R-:W-:-:S04]  /*5800*/  ISETP.GE.AND P3, PT, R29, R24, PT ;  /* 0x000000181d00720c */ /* 0x000fc80003f66270 */
[----:B------:R-:W-:Y:S02]  /*5810*/  ISETP.GT.AND P3, PT, R29, R13, !P3 ;  /* 0x0000000d1d00720c */ /* 0x000fe40005f64270 */
[----:B------:R-:W-:Y:S02]  /*5820*/  SEL R25, R34, R21, P2 ;  /* 0x0000001522197207 */ /* 0x000fe40001000000 */
[C---:B------:R-:W-:Y:S01]  /*5830*/  @P1 IADD3 R25, PT, PT, R19.reuse, 0xd, RZ ;  /* 0x0000000d13191810 */ /* 0x040fe20007ffe0ff */
[----:B------:R-:W-:-:S08]  /*5840*/  @P4 VIADD R25, R19, 0xe ;  /* 0x0000000e13194836 */ /* 0x000fd00000000000 */
[C---:B------:R-:W-:Y:S02]  /*5850*/  @P3 VIADD R25, R19.reuse, 0xf ;  /* 0x0000000f13193836 */ /* 0x040fe40000000000 */
[----:B------:R-:W-:-:S05]  /*5860*/  VIADD R19, R19, 0x10 ;  /* 0x0000001013137836 */ /* 0x000fca0000000000 */
[----:B------:R-:W-:Y:S02]  /*5870*/  ISETP.GE.AND P1, PT, R19, R15, PT ;  /* 0x0000000f1300720c */ /* 0x000fe40003f26270 */
[----:B------:R-:W-:-:S11]  /*5880*/  SEL R21, R29, R24, P3 ;  /* 0x000000181d157207 */ /* 0x000fd60001800000 */
[----:B------:R-:W-:Y:S05]  /*5890*/  @!P1 BRA `(.L_x_117) ;  /* 0xfffffff800989947 */ /* 0x000fea000383ffff */
.L_x_116:
[----:B------:R-:W-:Y:S05]  /*58a0*/  BSYNC.RECONVERGENT B3 ;  /* 0x0000000000037941 */ /* 0x000fea0003800200 */
.L_x_115:
[----:B------:R-:W-:Y:S01]  /*58b0*/  IMAD.IADD R15, R18, 0x1, -R19 ;  /* 0x00000001120f7824 */ /* 0x000fe200078e0a13 */
[----:B------:R-:W-:Y:S04]  /*58c0*/  BSSY.RECONVERGENT B3, `(.L_x_118) ;  /* 0x0000030000037945 */ /* 0x000fe80003800200 */
[----:B------:R-:W-:-:S13]  /*58d0*/  ISETP.GT.AND P1, PT, R15, 0x4, PT ;  /* 0x000000040f00780c */ /* 0x000fda0003f24270 */
[----:B------:R-:W-:Y:S05]  /*58e0*/  @!P1 BRA `(.L_x_119) ;  /* 0x0000000000b49947 */ /* 0x000fea0003800000 */
[----:B------:R-:W-:-:S05]  /*58f0*/  IMAD R27, R19, 0x4, R17 ;  /* 0x00000004131b7824 */ /* 0x000fca00078e0211 */
[----:B------:R-:W2:Y:S04]  /*5900*/  LDL R29, [R27] ;  /* 0x000000001b1d7983 */ /* 0x000ea80000100800 */
[----:B------:R-:W3:Y:S04]  /*5910*/  LDL R31, [R27+0x4] ;  /* 0x000004001b1f7983 */ /* 0x000ee80000100800 */
[----:B------:R-:W4:Y:S01]  /*5920*/  LDL R15, [R27+0x8] ;  /* 0x000008001b0f7983 */ /* 0x000f220000100800 */
[----:B------:R-:W-:-:S03]  /*5930*/  VIADD R24, R19, 0x4 ;  /* 0x0000000413187836 */ /* 0x000fc60000000000 */
[----:B------:R-:W4:Y:S02]  /*5940*/  LDL R36, [R27+0xc] ;  /* 0x00000c001b247983 */ /* 0x000f240000100800 */
[----:B------:R-:W-:-:S05]  /*5950*/  LEA R33, R24, R17, 0x2 ;  /* 0x0000001118217211 */ /* 0x000fca00078e10ff */
[----:B------:R-:W4:Y:S04]  /*5960*/  LDL R34, [R33] ;  /* 0x0000000021227983 */ /* 0x000f280000100800 */
[----:B------:R-:W4:Y:S04]  /*5970*/  LDL R32, [R33+0x4] ;  /* 0x0000040021207983 */ /* 0x000f280000100800 */
[----:B------:R-:W4:Y:S04]  /*5980*/  LDL R26, [R33+0x8] ;  /* 0x00000800211a7983 */ /* 0x000f280000100800 */
[----:B------:R-:W4:Y:S01]  /*5990*/  LDL R20, [R33+0xc] ;  /* 0x00000c0021147983 */ /* 0x000f220000100800 */
[----:B--2--5:R-:W-:-:S04]  /*59a0*/  ISETP.GE.AND P1, PT, R29, R21, PT ;  /* 0x000000151d00720c */ /* 0x024fc80003f26270 */
        /* <DEDUP_REMOVED lines=9> */
[----:B------:R-:W-:-:S04]  /*5a40*/  ISETP.GT.AND P2, PT, R36, R13, !P2 ;  /* 0x0000000d2400720c */ /* 0x000fc80005744270 */
[----:B------:R-:W-:-:S04]  /*5a50*/  SEL R15, R36, R15, P2 ;  /* 0x0000000f240f7207 */ /* 0x000fc80001000000 */
[----:B------:R-:W-:-:S04]  /*5a60*/  ISETP.GE.AND P0, PT, R34, R15, PT ;  /* 0x0000000f2200720c */ /* 0x000fc80003f06270 */
[----:B------:R-:W-:-:S04]  /*5a70*/  ISETP.GT.AND P0, PT, R34, R13, !P0 ;  /* 0x0000000d2200720c */ /* 0x000fc80004704270 */
[----:B------:R-:W-:Y:S02]  /*5a80*/  SEL R21, R34, R15, P0 ;  /* 0x0000000f22157207 */ /* 0x000fe40000000000 */
[C---:B------:R-:W-:Y:S01]  /*5a90*/  SEL R15, R19.reuse, R25, P1 ;  /* 0x00000019130f7207 */ /* 0x040fe20000800000 */
[C---:B------:R-:W-:Y:S01]  /*5aa0*/  @P4 VIADD R15, R19.reuse, 0x1 ;  /* 0x00000001130f4836 */ /* 0x040fe20000000000 */
[C---:B------:R-:W-:Y:S01]  /*5ab0*/  ISETP.GE.AND P1, PT, R32.reuse, R21, PT ;  /* 0x000000152000720c */ /* 0x040fe20003f26270 */
[C---:B------:R-:W-:Y:S02]  /*5ac0*/  @P3 VIADD R15, R19.reuse, 0x2 ;  /* 0x00000002130f3836 */ /* 0x040fe40000000000 */
[----:B------:R-:W-:Y:S01]  /*5ad0*/  @P2 VIADD R15, R19, 0x3 ;  /* 0x00000003130f2836 */ /* 0x000fe20000000000 */
[----:B------:R-:W-:-:S04]  /*5ae0*/  ISETP.GT.AND P1, PT, R32, R13, !P1 ;  /* 0x0000000d2000720c */ /* 0x000fc80004f24270 */
[----:B------:R-:W-:Y:S02]  /*5af0*/  SEL R21, R32, R21, P1 ;  /* 0x0000001520157207 */ /* 0x000fe40000800000 */
[----:B------:R-:W-:Y:S02]  /*5b00*/  SEL R25, R24, R15, P0 ;  /* 0x0000000f18197207 */ /* 0x000fe40000000000 */
[C---:B------:R-:W-:Y:S02]  /*5b10*/  ISETP.GE.AND P4, PT, R26.reuse, R21, PT ;  /* 0x000000151a00720c */ /* 0x040fe40003f86270 */
[----:B------:R-:W-:Y:S02]  /*5b20*/  PLOP3.LUT P0, PT, PT, PT, PT, 0x8, 0x80 ;  /* 0x000000000080781c */ /* 0x000fe40003f0e170 */
[----:B------:R-:W-:Y:S01]  /*5b30*/  ISETP.GT.AND P4, PT, R26, R13, !P4 ;  /* 0x0000000d1a00720c */ /* 0x000fe20006784270 */
[----:B------:R-:W-:-:S03]  /*5b40*/  @P1 VIADD R25, R19, 0x5 ;  /* 0x0000000513191836 */ /* 0x000fc60000000000 */
[----:B------:R-:W-:-:S04]  /*5b50*/  SEL R21, R26, R21, P4 ;  /* 0x000000151a157207 */ /* 0x000fc80002000000 */
[----:B------:R-:W-:-:S04]  /*5b60*/  ISETP.GE.AND P3, PT, R20, R21, PT ;  /* 0x000000151400720c */ /* 0x000fc80003f66270 */
[----:B------:R-:W-:Y:S01]  /*5b70*/  ISETP.GT.AND P2, PT, R20, R13, !P3 ;  /* 0x0000000d1400720c */ /* 0x000fe20005f44270 */
[----:B------:R-:W-:-:S03]  /*5b80*/  @P4 VIADD R25, R19, 0x6 ;  /* 0x0000000613194836 */ /* 0x000fc60000000000 */
[----:B------:R-:W-:-:S09]  /*5b90*/  SEL R21, R20, R21, P2 ;  /* 0x0000001514157207 */ /* 0x000fd20001000000 */
[C---:B------:R-:W-:Y:S01]  /*5ba0*/  @P2 VIADD R25, R19.reuse, 0x7 ;  /* 0x0000000713192836 */ /* 0x040fe20000000000 */
[----:B------:R-:W-:-:S07]  /*5bb0*/  IADD3 R19, PT, PT, R19, 0x8, RZ ;  /* 0x0000000813137810 */ /* 0x000fce0007ffe0ff */
.L_x_119:
[----:B------:R-:W-:Y:S05]  /*5bc0*/  BSYNC.RECONVERGENT B3 ;  /* 0x0000000000037941 */ /* 0x000fea0003800200 */
.L_x_118:
[----:B------:R-:W-:-:S13]  /*5bd0*/  ISETP.NE.OR P0, PT, R19, R18, P0 ;  /* 0x000000121300720c */ /* 0x000fda0000705670 */
[----:B------:R-:W-:Y:S05]  /*5be0*/  @!P0 BREAK.RELIABLE B2 ;  /* 0x0000000000028942 */ /* 0x000fea0003800100 */
[----:B------:R-:W-:Y:S05]  /*5bf0*/  @!P0 BRA `(.L_x_110) ;  /* 0x0000000000648947 */ /* 0x000fea0003800000 */
.L_x_114:
[----:B------:R-:W-:Y:S05]  /*5c00*/  BSYNC.RELIABLE B2 ;  /* 0x0000000000027941 */ /* 0x000fea0003800100 */
.L_x_113:
[----:B------:R-:W-:-:S05]  /*5c10*/  IMAD R27, R19, 0x4, R17 ;  /* 0x00000004131b7824 */ /* 0x000fca00078e0211 */
[----:B------:R-:W2:Y:S04]  /*5c20*/  LDL R20, [R27] ;  /* 0x000000001b147983 */ /* 0x000ea80000100800 */
[----:B------:R-:W3:Y:S04]  /*5c30*/  LDL R15, [R27+0x4] ;  /* 0x000004001b0f7983 */ /* 0x000ee80000100800 */
[----:B------:R-:W4:Y:S04]  /*5c40*/  LDL R24, [R27+0x8] ;  /* 0x000008001b187983 */ /* 0x000f280000100800 */
[----:B------:R-:W4:Y:S01]  /*5c50*/  LDL R26, [R27+0xc] ;  /* 0x00000c001b1a7983 */ /* 0x000f220000100800 */
[----:B--2--5:R-:W-:-:S04]  /*5c60*/  ISETP.GE.AND P0, PT, R20, R21, PT ;  /* 0x000000151400720c */ /* 0x024fc80003f06270 */
[----:B------:R-:W-:-:S04]  /*5c70*/  ISETP.GT.AND P0, PT, R20, R13, !P0 ;  /* 0x0000000d1400720c */ /* 0x000fc80004704270 */
[----:B------:R-:W-:Y:S02]  /*5c80*/  SEL R20, R20, R21, P0 ;  /* 0x0000001514147207 */ /* 0x000fe40000000000 */
[----:B------:R-:W-:Y:S02]  /*5c90*/  SEL R25, R19, R25, P0 ;  /* 0x0000001913197207 */ /* 0x000fe40000000000 */
[----:B---3--:R-:W-:-:S04]  /*5ca0*/  ISETP.GE.AND P1, PT, R15, R20, PT ;  /* 0x000000140f00720c */ /* 0x008fc80003f26270 */
[----:B------:R-:W-:-:S04]  /*5cb0*/  ISETP.GT.AND P1, PT, R15, R13, !P1 ;  /* 0x0000000d0f00720c */ /* 0x000fc80004f24270 */
[----:B------:R-:W-:-:S04]  /*5cc0*/  SEL R15, R15, R20, P1 ;  /* 0x000000140f0f7207 */ /* 0x000fc80000800000 */
[----:B----4-:R-:W-:-:S04]  /*5cd0*/  ISETP.GE.AND P2, PT, R24, R15, PT ;  /* 0x0000000f1800720c */ /* 0x010fc80003f46270 */
[----:B------:R-:W-:Y:S01]  /*5ce0*/  ISETP.GT.AND P2, PT, R24, R13, !P2 ;  /* 0x0000000d1800720c */ /* 0x000fe20005744270 */
[----:B------:R-:W-:-:S03]  /*5cf0*/  @P1 VIADD R25, R19, 0x1 ;  /* 0x0000000113191836 */ /* 0x000fc60000000000 */
[----:B------:R-:W-:-:S04]  /*5d00*/  SEL R15, R24, R15, P2 ;  /* 0x0000000f180f7207 */ /* 0x000fc80001000000 */
[----:B------:R-:W-:-:S04]  /*5d10*/  ISETP.GE.AND P3, PT, R26, R15, PT ;  /* 0x0000000f1a00720c */ /* 0x000fc80003f66270 */
[----:B------:R-:W-:Y:S01]  /*5d20*/  ISETP.GT.AND P3, PT, R26, R13, !P3 ;  /* 0x0000000d1a00720c */ /* 0x000fe20005f64270 */
[----:B------:R-:W-:-:S03]  /*5d30*/  @P2 VIADD R25, R19, 0x2 ;  /* 0x0000000213192836 */ /* 0x000fc60000000000 */
[----:B------:R-:W-:-:S09]  /*5d40*/  SEL R21, R26, R15, P3 ;  /* 0x0000000f1a157207 */ /* 0x000fd20001800000 */
[C---:B------:R-:W-:Y:S02]  /*5d50*/  @P3 VIADD R25, R19.reuse, 0x3 ;  /* 0x0000000313193836 */ /* 0x040fe40000000000 */
[----:B------:R-:W-:-:S05]  /*5d60*/  VIADD R19, R19, 0x4 ;  /* 0x0000000413137836 */ /* 0x000fca0000000000 */
[----:B------:R-:W-:-:S13]  /*5d70*/  ISETP.NE.AND P0, PT, R19, R18, PT ;  /* 0x000000121300720c */ /* 0x000fda0003f05270 */
[----:B------:R-:W-:Y:S05]  /*5d80*/  @P0 BRA `(.L_x_113) ;  /* 0xfffffffc00a00947 */ /* 0x000fea000383ffff */
.L_x_110:
[----:B------:R-:W-:Y:S05]  /*5d90*/  BSYNC.RECONVERGENT B1 ;  /* 0x0000000000017941 */ /* 0x000fea0003800200 */
.L_x_109:
[----:B------:R-:W-:-:S05]  /*5da0*/  IMAD R20, R25, 0x4, R17 ;  /* 0x0000000419147824 */ /* 0x000fca00078e0211 */
[----:B------:R-:W2:Y:S01]  /*5db0*/  LDL R15, [R20] ;  /* 0x00000000140f7983 */ /* 0x000ea20000100800 */
[----:B------:R-:W-:-:S03]  /*5dc0*/  ISETP.GE.AND P0, PT, R14, R4, PT ;  /* 0x000000040e00720c */ /* 0x000fc60003f06270 */
[----:B--2---:R0:W-:Y:S04]  /*5dd0*/  STL [R12], R15 ;  /* 0x0000000f0c007387 */ /* 0x0041e80000100800 */
[----:B------:R0:W-:Y:S06]  /*5de0*/  STL [R20], R13 ;  /* 0x0000000d14007387 */ /* 0x0001ec0000100800 */
[----:B------:R-:W-:Y:S05]  /*5df0*/  @P0 BRA `(.L_x_107) ;  /* 0x00000000002c0947 */ /* 0x000fea0003800000 */
[----:B0-----:R-:W-:-:S07]  /*5e00*/  MOV R12, R4 ;  /* 0x00000004000c7202 */ /* 0x001fce0000000f00 */
.L_x_120:
[--C-:B-1----:R-:W-:Y:S02]  /*5e10*/  IMAD R15, R12, 0x4, R17.reuse ;  /* 0x000000040c0f7824 */ /* 0x102fe400078e0211 */
[----:B------:R-:W-:-:S03]  /*5e20*/  IMAD R13, R14, 0x4, R17 ;  /* 0x000000040e0d7824 */ /* 0x000fc600078e0211 */
[----:B------:R-:W2:Y:S04]  /*5e30*/  LDL R24, [R15] ;  /* 0x000000000f187983 */ /* 0x000ea80000100800 */
[----:B------:R-:W3:Y:S01]  /*5e40*/  LDL R20, [R13] ;  /* 0x000000000d147983 */ /* 0x000ee20000100800 */
[----:B------:R-:W-:Y:S02]  /*5e50*/  VIADD R12, R12, 0xffffffff ;  /* 0xffffffff0c0c7836 */ /* 0x000fe40000000000 */
[----:B------:R-:W-:-:S05]  /*5e60*/  VIADD R14, R14, 0x1 ;  /* 0x000000010e0e7836 */ /* 0x000fca0000000000 */
[----:B------:R-:W-:Y:S01]  /*5e70*/  ISETP.GE.AND P0, PT, R14, R12, PT ;  /* 0x0000000c0e00720c */ /* 0x000fe20003f06270 */
[----:B--2---:R1:W-:Y:S04]  /*5e80*/  STL [R13], R24 ;  /* 0x000000180d007387 */ /* 0x0043e80000100800 */
[----:B---3--:R1:W-:Y:S08]  /*5e90*/  STL [R15], R20 ;  /* 0x000000140f007387 */ /* 0x0083f00000100800 */
[----:B------:R-:W-:Y:S05]  /*5ea0*/  @!P0 BRA `(.L_x_120) ;  /* 0xfffffffc00d88947 */ /* 0x000fea000383ffff */
.L_x_107:
[----:B------:R-:W-:Y:S05]  /*5eb0*/  BSYNC.RECONVERGENT B0 ;  /* 0x0000000000007941 */ /* 0x000fea0003800200 */
.L_x_104:
[----:B------:R-:W-:-:S04]  /*5ec0*/  ISETP.NE.U32.AND P0, PT, R11, R22, PT ;  /* 0x000000160b00720c */ /* 0x000fc80003f05070 */
[----:B------:R-:W-:-:S13]  /*5ed0*/  ISETP.NE.AND.EX P0, PT, R23, R30, PT, P0 ;  /* 0x0000001e1700720c */ /* 0x000fda0003f05300 */
[----:B------:R-:W-:Y:S05]  /*5ee0*/  @P0 BRA `(.L_x_121) ;  /* 0xffffffd400880947 */ /* 0x000fea000383ffff */
.L_x_71:
[----:B-1----:R-:W1:Y:S01]  /*5ef0*/  S2R R0, SR_TID.X ;  /* 0x0000000000007919 */ /* 0x002e620000002100 */
[----:B------:R-:W-:Y:S05]  /*5f00*/  WARPSYNC.ALL ;  /* 0x0000000000007948 */ /* 0x000fea0003800000 */
[----:B------:R-:W-:Y:S01]  /*5f10*/  BAR.SYNC.DEFER_BLOCKING 0x0 ;  /* 0x0000000000007b1d */ /* 0x000fe20000010000 */
[----:B-1----:R-:W-:-:S13]  /*5f20*/  ISETP.NE.AND P0, PT, R0, RZ, PT ;  /* 0x000000ff0000720c */ /* 0x002fda0003f05270 */
[----:B------:R-:W-:Y:S05]  /*5f30*/  @P0 EXIT ;  /* 0x000000000000094d */ /* 0x000fea0003800000 */
[----:B------:R-:W1:Y:S01]  /*5f40*/  LDCU UR4, c[0x0][0x398] ;  /* 0x00007300ff0477ac */ /* 0x000e620008000800 */
[----:B0-----:R-:W0:Y:S01]  /*5f50*/  LDC.64 R4, c[0x4][0x10] ;  /* 0x01000400ff047b82 */ /* 0x001e220000000a00 */
[----:B-1----:R-:W-:Y:S01]  /*5f60*/  UISETP.GT.AND UP0, UPT, UR4, -0x1, UPT ;  /* 0xffffffff0400788c */ /* 0x002fe2000bf04270 */
[----:B0-----:R-:W-:-:S08]  /*5f70*/  IMAD.WIDE.U32 R4, R2, 0x4, R4 ;  /* 0x0000000402047825 */ /* 0x001fd000078e0004 */
[----:B------:R-:W-:Y:S05]  /*5f80*/  BRA.U UP0, `(.L_x_122) ;  /* 0x0000000100f47547 */ /* 0x000fea000b800000 */
[----:B------:R-:W0:Y:S01]  /*5f90*/  S2UR UR5, SR_CgaCtaId ;  /* 0x00000000000579c3 */ /* 0x000e220000008800 */
[----:B------:R-:W-:Y:S01]  /*5fa0*/  IMAD.MOV.U32 R0, RZ, RZ, 0x3b9aca00 ;  /* 0x3b9aca00ff007424 */ /* 0x000fe200078e00ff */
[----:B------:R-:W-:Y:S01]  /*5fb0*/  UMOV UR4, 0x400 ;  /* 0x0000040000047882 */ /* 0x000fe20000000000 */
[----:B------:R-:W-:Y:S01]  /*5fc0*/  IMAD.MOV.U32 R2, RZ, RZ, 0x20 ;  /* 0x00000020ff027424 */ /* 0x000fe200078e00ff */
[----:B0-----:R-:W-:-:S12]  /*5fd0*/  ULEA UR4, UR5, UR4, 0x18 ;  /* 0x0000000405047291 */ /* 0x001fd8000f8ec0ff */
.L_x_123:
[----:B0-----:R-:W0:Y:S04]  /*5fe0*/  LDS.128 R8, [R2+UR4+-0x20] ;  /* 0xffffe00402087984 */ /* 0x001e280008000c00 */
[----:B------:R-:W1:Y:S04]  /*5ff0*/  LDS.128 R12, [R2+UR4+-0x10] ;  /* 0xfffff004020c7984 */ /* 0x000e680008000c00 */
[----:B------:R-:W1:Y:S04]  /*6000*/  LDS.128 R16, [R2+UR4] ;  /* 0x0000000402107984 */ /* 0x000e680008000c00 */
[----:B--2345:R2:W3:Y:S02]  /*6010*/  LDS.128 R20, [R2+UR4+0x10] ;  /* 0x0000100402147984 */ /* 0x03c4e40008000c00 */
[----:B--2---:R-:W-:Y:S01]  /*6020*/  VIADD R2, R2, 0x40 ;  /* 0x0000004002027836 */ /* 0x004fe20000000000 */
[----:B0-----:R-:W-:-:S13]  /*6030*/  ISETP.GE.AND P2, PT, R8, R0, PT ;  /* 0x000000000800720c */ /* 0x001fda0003f46270 */
[----:B------:R-:W-:Y:S01]  /*6040*/  @!P2 MOV R0, R8 ;  /* 0x000000080000a202 */ /* 0x000fe20000000f00 */
[----:B------:R0:W-:Y:S03]  /*6050*/  @!P2 STG.E desc[UR36][R4.64], R8 ;  /* 0x000000080400a986 */ /* 0x0001e6000c101924 */
[----:B------:R-:W-:-:S13]  /*6060*/  ISETP.GE.AND P3, PT, R9, R0, PT ;  /* 0x000000000900720c */ /* 0x000fda0003f66270 */
[----:B------:R-:W-:Y:S01]  /*6070*/  @!P3 IMAD.MOV.U32 R0, RZ, RZ, R9 ;  /* 0x000000ffff00b224 */ /* 0x000fe200078e0009 */
[----:B------:R0:W-:Y:S04]  /*6080*/  @!P3 STG.E desc[UR36][R4.64], R9 ;  /* 0x000000090400b986 */ /* 0x0001e8000c101924 */
[----:B------:R-:W-:-:S13]  /*6090*/  ISETP.GE.AND P4, PT, R10, R0, PT ;  /* 0x000000000a00720c */ /* 0x000fda0003f86270 */
[----:B------:R-:W-:Y:S01]  /*60a0*/  @!P4 IMAD.MOV.U32 R0, RZ, RZ, R10 ;  /* 0x000000ffff00c224 */ /* 0x000fe200078e000a */
[----:B------:R0:W-:Y:S04]  /*60b0*/  @!P4 STG.E desc[UR36][R4.64], R10 ;  /* 0x0000000a0400c986 */ /* 0x0001e8000c101924 */
[----:B------:R-:W-:-:S13]  /*60c0*/  ISETP.GE.AND P5, PT, R11, R0, PT ;  /* 0x000000000b00720c */ /* 0x000fda0003fa6270 */
[----:B------:R-:W-:Y:S01]  /*60d0*/  @!P5 IMAD.MOV.U32 R0, RZ, RZ, R11 ;  /* 0x000000ffff00d224 */ /* 0x000fe200078e000b */
[----:B------:R0:W-:Y:S04]  /*60e0*/  @!P5 STG.E desc[UR36][R4.64], R11 ;  /* 0x0000000b0400d986 */ /* 0x0001e8000c101924 */
[----:B-1----:R-:W-:-:S13]  /*60f0*/  ISETP.GE.AND P6, PT, R12, R0, PT ;  /* 0x000000000c00720c */ /* 0x002fda0003fc6270 */
        /* <DEDUP_REMOVED lines=8> */
[----:B------:R-:W-:-:S13]  /*6180*/  ISETP.GE.AND P2, PT, R15, R0, PT ;  /* 0x000000000f00720c */ /* 0x000fda0003f46270 */
        /* <DEDUP_REMOVED lines=14> */
[----:B---3--:R-:W-:-:S13]  /*6270*/  ISETP.GE.AND P0, PT, R20, R0, PT ;  /* 0x000000001400720c */ /* 0x008fda0003f06270 */
[----:B------:R-:W-:Y:S01]  /*6280*/  @!P0 IMAD.MOV.U32 R0, RZ, RZ, R20 ;  /* 0x000000ffff008224 */ /* 0x000fe200078e0014 */
[----:B------:R0:W-:Y:S01]  /*6290*/  @!P0 STG.E desc[UR36][R4.64], R20 ;  /* 0x0000001404008986 */ /* 0x0001e2000c101924 */
[----:B------:R-:W-:-:S03]  /*62a0*/  ISETP.NE.AND P0, PT, R2, 0x1020, PT ;  /* 0x000010200200780c */ /* 0x000fc60003f05270 */
[----:B------:R-:W-:-:S13]  /*62b0*/  ISETP.GE.AND P1, PT, R21, R0, PT ;  /* 0x000000001500720c */ /* 0x000fda0003f26270 */
[----:B------:R-:W-:Y:S01]  /*62c0*/  @!P1 IMAD.MOV.U32 R0, RZ, RZ, R21 ;  /* 0x000000ffff009224 */ /* 0x000fe200078e0015 */
[----:B------:R0:W-:Y:S04]  /*62d0*/  @!P1 STG.E desc[UR36][R4.64], R21 ;  /* 0x0000001504009986 */ /* 0x0001e8000c101924 */
[----:B------:R-:W-:-:S13]  /*62e0*/  ISETP.GE.AND P2, PT, R22, R0, PT ;  /* 0x000000001600720c */ /* 0x000fda0003f46270 */
[----:B------:R-:W-:Y:S01]  /*62f0*/  @!P2 MOV R0, R22 ;  /* 0x000000160000a202 */ /* 0x000fe20000000f00 */
[----:B------:R0:W-:Y:S03]  /*6300*/  @!P2 STG.E desc[UR36][R4.64], R22 ;  /* 0x000000160400a986 */ /* 0x0001e6000c101924 */
[----:B------:R-:W-:-:S13]  /*6310*/  ISETP.GE.AND P3, PT, R23, R0, PT ;  /* 0x000000001700720c */ /* 0x000fda0003f66270 */
[----:B------:R0:W-:Y:S01]  /*6320*/  @!P3 STG.E desc[UR36][R4.64], R23 ;  /* 0x000000170400b986 */ /* 0x0001e2000c101924 */
[----:B------:R-:W-:Y:S05]  /*6330*/  @!P0 EXIT ;  /* 0x000000000000894d */ /* 0x000fea0003800000 */
[----:B------:R-:W-:Y:S01]  /*6340*/  @!P3 IMAD.MOV.U32 R0, RZ, RZ, R23 ;  /* 0x000000ffff00b224 */ /* 0x000fe200078e0017 */
[----:B------:R-:W-:Y:S06]  /*6350*/  BRA `(.L_x_123) ;  /* 0xfffffffc00207947 */ /* 0x000fec000383ffff */
.L_x_122:
[----:B------:R-:W0:Y:S01]  /*6360*/  LDC.64 R6, c[0x4][0x18] ;  /* 0x01000600ff067b82 */ /* 0x000e220000000a00 */
[C---:B------:R-:W-:Y:S01]  /*6370*/  LOP3.LUT R18, R16.reuse, 0xf, RZ, 0xc0, !PT ;  /* 0x0000000f10127812 */ /* 0x040fe200078ec0ff */
[----:B------:R-:W-:Y:S01]  /*6380*/  UMOV UR4, URZ ;  /* 0x000000ff00047c82 */ /* 0x000fe20008000000 */
[----:B------:R-:W-:Y:S01]  /*6390*/  LOP3.LUT R19, R16, 0x7, RZ, 0xc0, !PT ;  /* 0x0000000710137812 */ /* 0x000fe200078ec0ff */
[----:B------:R-:W-:Y:S02]  /*63a0*/  IMAD.MOV.U32 R14, RZ, RZ, 0x3b9aca00 ;  /* 0x3b9aca00ff0e7424 */ /* 0x000fe400078e00ff */
[----:B------:R-:W-:Y:S02]  /*63b0*/  VIADD R0, R18, 0xffffffff ;  /* 0xffffffff12007836 */ /* 0x000fe40000000000 */
[----:B------:R-:W-:-:S03]  /*63c0*/  VIADD R3, R19, 0xffffffff ;  /* 0xffffffff13037836 */ /* 0x000fc60000000000 */
[----:B------:R-:W-:Y:S02]  /*63d0*/  ISETP.GE.U32.AND P0, PT, R0, 0x7, PT ;  /* 0x000000070000780c */ /* 0x000fe40003f06070 */
[C---:B------:R-:W-:Y:S02]  /*63e0*/  LOP3.LUT R0, R16.reuse, 0xfffffff0, RZ, 0xc0, !PT ;  /* 0xfffffff010007812 */ /* 0x040fe400078ec0ff */
[----:B------:R-:W-:Y:S02]  /*63f0*/  LOP3.LUT R16, R16, 0x3, RZ, 0xc0, !PT ;  /* 0x0000000310107812 */ /* 0x000fe400078ec0ff */
[----:B------:R-:W-:Y:S01]  /*6400*/  ISETP.GE.U32.AND P1, PT, R3, 0x3, PT ;  /* 0x000000030300780c */ /* 0x000fe20003f26070 */
[----:B------:R-:W-:Y:S02]  /*6410*/  IMAD.MOV R9, RZ, RZ, -R0 ;  /* 0x000000ffff097224 */ /* 0x000fe400078e0a00 */
[----:B0-----:R-:W-:-:S04]  /*6420*/  IMAD.WIDE.U32 R6, R2, 0x44, R6 ;  /* 0x0000004402067825 */ /* 0x001fc800078e0006 */
[----:B------:R-:W-:Y:S01]  /*6430*/  IMAD.MOV.U32 R2, RZ, RZ, R6 ;  /* 0x000000ffff027224 */ /* 0x000fe200078e0006 */
[----:B------:R-:W-:Y:S02]  /*6440*/  IADD3 R8, P2, PT, R6, 0x20, RZ ;  /* 0x0000002006087810 */ /* 0x000fe40007f5e0ff */
[----:B------:R-:W-:Y:S01]  /*6450*/  IADD3 R3, PT, PT, R7, UR4, RZ ;  /* 0x0000000407037c10 */ /* 0x000fe2000fffe0ff */
[----:B------:R-:W-:Y:S02]  /*6460*/  UMOV UR4, URZ ;  /* 0x000000ff00047c82 */ /* 0x000fe40008000000 */
[----:B------:R-:W-:-:S08]  /*6470*/  IMAD.X R10, RZ, RZ, R7, P2 ;  /* 0x000000ffff0a7224 */ /* 0x000fd000010e0607 */
.L_x_129:
[----:B0-----:R-:W0:Y:S01]  /*6480*/  S2UR UR7, SR_CgaCtaId ;  /* 0x00000000000779c3 */ /* 0x001e220000008800 */
[----:B------:R-:W-:Y:S02]  /*6490*/  UMOV UR6, 0x400 ;  /* 0x0000040000067882 */ /* 0x000fe40000000000 */
[----:B0-----:R-:W-:-:S04]  /*64a0*/  ULEA UR5, UR7, UR6, 0x18 ;  /* 0x0000000607057291 */ /* 0x001fc8000f8ec0ff */
[----:B------:R-:W-:-:S09]  /*64b0*/  ULEA UR5, UR4, UR5, 0x2 ;  /* 0x0000000504057291 */ /* 0x000fd2000f8e10ff */
[----:B------:R-:W0:Y:S02]  /*64c0*/  LDS R11, [UR5] ;  /* 0x00000005ff0b7984 */ /* 0x000e240008000800 */
[----:B0-----:R-:W-:-:S13]  /*64d0*/  ISETP.GE.AND P2, PT, R11, R14, PT ;  /* 0x0000000e0b00720c */ /* 0x001fda0003f46270 */
[----:B-12---:R-:W-:Y:S05]  /*64e0*/  @P2 BRA `(.L_x_124) ;  /* 0x0000000400c82947 */ /* 0x006fea0003800000 */
[----:B------:R-:W-:Y:S01]  /*64f0*/  UIADD3 UR6, UPT, UPT, UR6, 0x1000, URZ ;  /* 0x0000100006067890 */ /* 0x000fe2000fffe0ff */
[----:B------:R0:W-:Y:S01]  /*6500*/  STG.E desc[UR36][R4.64], R11 ;  /* 0x0000000b04007986 */ /* 0x0001e2000c101924 */
[----:B------:R-:W-:Y:S02]  /*6510*/  IMAD.MOV.U32 R17, RZ, RZ, RZ ;  /* 0x000000ffff117224 */ /* 0x000fe400078e00ff */
[----:B------:R-:W-:-:S04]  /*6520*/  ULEA UR5, UR7, UR6, 0x18 ;  /* 0x0000000607057291 */ /* 0x000fc8000f8ec0ff */
[----:B------:R-:W-:-:S09]  /*6530*/  ULEA UR5, UR4, UR5, 0x3 ;  /* 0x0000000504057291 */ /* 0x000fd2000f8e18ff */
[----:B------:R-:W1:Y:S02]  /*6540*/  LDS.64 R6, [UR5] ;  /* 0x00000005ff067984 */ /* 0x000e640008000a00 */
[----:B------:R-:W2:Y:S02]  /*6550*/  LDCU UR5, c[0x0][0x398] ;  /* 0x00007300ff0577ac */ /* 0x000ea40008000800 */
[----:B--2---:R-:W-:-:S09]  /*6560*/  UISETP.GE.U32.AND UP0, UPT, UR5, 0xf, UPT ;  /* 0x0000000f0500788c */ /* 0x004fd2000bf06070 */
[----:B0-----:R-:W-:Y:S05]  /*6570*/  BRA.U !UP0, `(.L_x_125) ;  /* 0x0000000108c47547 */ /* 0x001fea000b800000 */
[----:B-1----:R-:W-:Y:S01]  /*6580*/  IADD3 R22, P2, PT, R6, 0x20, RZ ;  /* 0x0000002006167810 */ /* 0x002fe20007f5e0ff */
[----:B------:R-:W-:Y:S02]  /*6590*/  IMAD.MOV.U32 R20, RZ, RZ, R8 ;  /* 0x000000ffff147224 */ /* 0x000fe400078e0008 */
[----:B------:R-:W-:Y:S01]  /*65a0*/  IMAD.MOV.U32 R29, RZ, RZ, R10 ;  /* 0x000000ffff1d7224 */ /* 0x000fe200078e000a */
[----:B-----5:R-:W-:Y:S01]  /*65b0*/  IADD3.X R21, PT, PT, RZ, R7, RZ, P2, !PT ;  /* 0x00000007ff157210 */ /* 0x020fe200017fe4ff */
[----:B------:R-:W-:-:S08]  /*65c0*/  IMAD.MOV.U32 R17, RZ, RZ, R9 ;  /* 0x000000ffff117224 */ /* 0x000fd000078e0009 */
.L_x_126:
[----:B------:R-:W-:Y:S02]  /*65d0*/  IMAD.MOV.U32 R14, RZ, RZ, R22 ;  /* 0x000000ffff0e7224 */ /* 0x000fe400078e0016 */
[----:B------:R-:W-:-:S05]  /*65e0*/  IMAD.MOV.U32 R15, RZ, RZ, R21 ;  /* 0x000000ffff0f7224 */ /* 0x000fca00078e0015 */
[----:B------:R-:W2:Y:S01]  /*65f0*/  LD.E R21, desc[UR36][R14.64+-0x20] ;  /* 0xffffe0240e157980 */ /* 0x000ea2000c101900 */
[----:B-1----:R-:W-:Y:S02]  /*6600*/  IMAD.MOV.U32 R12, RZ, RZ, R20 ;  /* 0x000000ffff0c7224 */ /* 0x002fe400078e0014 */
[----:B------:R-:W-:-:S05]  /*6610*/  IMAD.MOV.U32 R13, RZ, RZ, R29 ;  /* 0x000000ffff0d7224 */ /* 0x000fca00078e001d */
[----:B--2---:R0:W-:Y:S04]  /*6620*/  STG.E desc[UR36][R12.64+-0x20], R21 ;  /* 0xffffe0150c007986 */ /* 0x0041e8000c101924 */
[----:B---34-:R-:W2:Y:S04]  /*6630*/  LD.E R23, desc[UR36][R14.64+-0x1c] ;  /* 0xffffe4240e177980 */ /* 0x018ea8000c101900 */
[----:B--2---:R1:W-:Y:S04]  /*6640*/  STG.E desc[UR36][R12.64+-0x1c], R23 ;  /* 0xffffe4170c007986 */ /* 0x0043e8000c101924 */
[----:B------:R-:W2:Y:S04]  /*6650*/  LD.E R25, desc[UR36][R14.64+-0x18] ;  /* 0xffffe8240e197980 */ /* 0x000ea8000c101900 */
[----:B--2---:R2:W-:Y:S04]  /*6660*/  STG.E desc[UR36][R12.64+-0x18], R25 ;  /* 0xffffe8190c007986 */ /* 0x0045e8000c101924 */
[----:B------:R-:W3:Y:S04]  /*6670*/  LD.E R27, desc[UR36][R14.64+-0x14] ;  /* 0xffffec240e1b7980 */ /* 0x000ee8000c101900 */
[----:B---3--:R3:W-:Y:S04]  /*6680*/  STG.E desc[UR36][R12.64+-0x14], R27 ;  /* 0xffffec1b0c007986 */ /* 0x0087e8000c101924 */
[----:B------:R-:W4:Y:S04]  /*6690*/  LD.E R29, desc[UR36][R14.64+-0x10] ;  /* 0xfffff0240e1d7980 */ /* 0x000f28000c101900 */
[----:B----4-:R4:W-:Y:S04]  /*66a0*/  STG.E desc[UR36][R12.64+-0x10], R29 ;  /* 0xfffff01d0c007986 */ /* 0x0109e8000c101924 */
[----:B------:R-:W5:Y:S04]  /*66b0*/  LD.E R31, desc[UR36][R14.64+-0xc] ;  /* 0xfffff4240e1f7980 */ /* 0x000f68000c101900 */
[----:B-----5:R5:W-:Y:S04]  /*66c0*/  STG.E desc[UR36][R12.64+-0xc], R31 ;  /* 0xfffff41f0c007986 */ /* 0x020be8000c101924 */
[----:B0-----:R-:W2:Y:S04]  /*66d0*/  LD.E R21, desc[UR36][R14.64+-0x8] ;  /* 0xfffff8240e157980 */ /* 0x001ea8000c101900 */
[----:B--2---:R0:W-:Y:S04]  /*66e0*/  STG.E desc[UR36][R12.64+-0x8], R21 ;  /* 0xfffff8150c007986 */ /* 0x0041e8000c101924 */
[----:B-1----:R-:W2:Y:S04]  /*66f0*/  LD.E R23, desc[UR36][R14.64+-0x4] ;  /* 0xfffffc240e177980 */ /* 0x002ea8000c101900 */
[----:B--2---:R1:W-:Y:S04]  /*6700*/  STG.E desc[UR36][R12.64+-0x4], R23 ;  /* 0xfffffc170c007986 */ /* 0x0043e8000c101924 */
[----:B------:R-:W2:Y:S04]  /*6710*/  LD.E R25, desc[UR36][R14.64] ;  /* 0x000000240e197980 */ /* 0x000ea8000c101900 */
[----:B--2---:R2:W-:Y:S04]  /*6720*/  STG.E desc[UR36][R12.64], R25 ;  /* 0x000000190c007986 */ /* 0x0045e8000c101924 */
[----:B---3--:R-:W3:Y:S04]  /*6730*/  LD.E R27, desc[UR36][R14.64+0x4] ;  /* 0x000004240e1b7980 */ /* 0x008ee8000c101900 */
[----:B---3--:R3:W-:Y:S04]  /*6740*/  STG.E desc[UR36][R12.64+0x4], R27 ;  /* 0x0000041b0c007986 */ /* 0x0087e8000c101924 */
[----:B----4-:R-:W4:Y:S04]  /*6750*/  LD.E R29, desc[UR36][R14.64+0x8] ;  /* 0x000008240e1d7980 */ /* 0x010f28000c101900 */
[----:B----4-:R-:W-:Y:S04]  /*6760*/  STG.E desc[UR36][R12.64+0x8], R29 ;  /* 0x0000081d0c007986 */ /* 0x010fe8000c101924 */
[----:B-----5:R-:W4:Y:S04]  /*6770*/  LD.E R31, desc[UR36][R14.64+0xc] ;  /* 0x00000c240e1f7980 */ /* 0x020f28000c101900 */
[----:B----4-:R-:W-:Y:S04]  /*6780*/  STG.E desc[UR36][R12.64+0xc], R31 ;  /* 0x00000c1f0c007986 */ /* 0x010fe8000c101924 */
[----:B0-----:R-:W4:Y:S04]  /*6790*/  LD.E R21, desc[UR36][R14.64+0x10] ;  /* 0x000010240e157980 */ /* 0x001f28000c101900 */
[----:B----4-:R0:W-:Y:S04]  /*67a0*/  STG.E desc[UR36][R12.64+0x10], R21 ;  /* 0x000010150c007986 */ /* 0x0101e8000c101924 */
[----:B-1----:R-:W4:Y:S04]  /*67b0*/  LD.E R23, desc[UR36][R14.64+0x14] ;  /* 0x000014240e177980 */ /* 0x002f28000c101900 */
[----:B----4-:R1:W-:Y:S04]  /*67c0*/  STG.E desc[UR36][R12.64+0x14], R23 ;  /* 0x000014170c007986 */ /* 0x0103e8000c101924 */
[----:B--2---:R-:W2:Y:S04]  /*67d0*/  LD.E R25, desc[UR36][R14.64+0x18] ;  /* 0x000018240e197980 */ /* 0x004ea8000c101900 */
[----:B--2---:R1:W-:Y:S04]  /*67e0*/  STG.E desc[UR36][R12.64+0x18], R25 ;  /* 0x000018190c007986 */ /* 0x0043e8000c101924 */
[----:B---3--:R-:W2:Y:S01]  /*67f0*/  LD.E R27, desc[UR36][R14.64+0x1c] ;  /* 0x00001c240e1b7980 */ /* 0x008ea2000c101900 */
[----:B------:R-:W-:Y:S01]  /*6800*/  VIADD R17, R17, 0x10 ;  /* 0x0000001011117836 */ /* 0x000fe20000000000 */
[----:B------:R-:W-:-:S02]  /*6810*/  IADD3 R22, P3, PT, R14, 0x40, RZ ;  /* 0x000000400e167810 */ /* 0x000fc40007f7e0ff */
[----:B------:R-:W-:Y:S02]  /*6820*/  IADD3 R20, P4, PT, R12, 0x40, RZ ;  /* 0x000000400c147810 */ /* 0x000fe40007f9e0ff */
[----:B------:R-:W-:Y:S01]  /*6830*/  ISETP.NE.AND P2, PT, R17, RZ, PT ;  /* 0x000000ff1100720c */ /* 0x000fe20003f45270 */
[----:B0-----:R-:W-:Y:S01]  /*6840*/  IMAD.X R21, RZ, RZ, R15, P3 ;  /* 0x000000ffff157224 */ /* 0x001fe200018e060f */
[----:B------:R-:W-:Y:S01]  /*6850*/  IADD3.X R29, PT, PT, RZ, R13, RZ, P4, !PT ;  /* 0x0000000dff1d7210 */ /* 0x000fe200027fe4ff */
[----:B--2---:R1:W-:Y:S10]  /*6860*/  STG.E desc[UR36][R12.64+0x1c], R27 ;  /* 0x00001c1b0c007986 */ /* 0x0043f4000c101924 */
[----:B------:R-:W-:Y:S05]  /*6870*/  @P2 BRA `(.L_x_126) ;  /* 0xfffffffc00542947 */ /* 0x000fea000383ffff */
[----:B------:R-:W-:-:S07]  /*6880*/  IMAD.MOV.U32 R17, RZ, RZ, R0 ;  /* 0x000000ffff117224 */ /* 0x000fce00078e0000 */
.L_x_125:
[----:B------:R-:W-:Y:S01]  /*6890*/  ISETP.NE.AND P2, PT, R18, RZ, PT ;  /* 0x000000ff1200720c */ /* 0x000fe20003f45270 */
[----:B------:R-:W-:-:S12]  /*68a0*/  IMAD.MOV.U32 R14, RZ, RZ, R11 ;  /* 0x000000ffff0e7224 */ /* 0x000fd800078e000b */
[----:B------:R-:W-:Y:S05]  /*68b0*/  @!P2 BRA `(.L_x_124) ;  /* 0x0000000000d4a947 */ /* 0x000fea0003800000 */
[----:B------:R-:W-:Y:S01]  /*68c0*/  ISETP.NE.AND P2, PT, R19, RZ, PT ;  /* 0x000000ff1300720c */ /* 0x000fe20003f45270 */
[----:B------:R-:W-:-:S12]  /*68d0*/  @!P0 BRA `(.L_x_127) ;  /* 0x00000000004c8947 */ /* 0x000fd80003800000 */
[----:B-1----:R-:W-:-:S05]  /*68e0*/  IMAD.WIDE.U32 R14, R17, 0x4, R6 ;  /* 0x00000004110e7825 */ /* 0x002fca00078e0006 */
[----:B-----5:R-:W2:Y:S01]  /*68f0*/  LD.E R21, desc[UR36][R14.64] ;  /* 0x000000240e157980 */ /* 0x020ea2000c101900 */
[----:B------:R-:W-:-:S05]  /*6900*/  IMAD.WIDE.U32 R12, R17, 0x4, R2 ;  /* 0x00000004110c7825 */ /* 0x000fca00078e0002 */
[----:B--2---:R0:W-:Y:S04]  /*6910*/  STG.E desc[UR36][R12.64], R21 ;  /* 0x000000150c007986 */ /* 0x0041e8000c101924 */
[----:B---34-:R-:W2:Y:S04]  /*6920*/  LD.E R23, desc[UR36][R14.64+0x4] ;  /* 0x000004240e177980 */ /* 0x018ea8000c101900 */
[----:B--2---:R1:W-:Y:S04]  /*6930*/  STG.E desc[UR36][R12.64+0x4], R23 ;  /* 0x000004170c007986 */ /* 0x0043e8000c101924 */
[----:B------:R-:W2:Y:S04]  /*6940*/  LD.E R25, desc[UR36][R14.64+0x8] ;  /* 0x000008240e197980 */ /* 0x000ea8000c101900 */
[----:B--2---:R2:W-:Y:S04]  /*6950*/  STG.E desc[UR36][R12.64+0x8], R25 ;  /* 0x000008190c007986 */ /* 0x0045e8000c101924 */
[----:B------:R-:W3:Y:S04]  /*6960*/  LD.E R27, desc[UR36][R14.64+0xc] ;  /* 0x00000c240e1b7980 */ /* 0x000ee8000c101900 */
[----:B---3--:R2:W-:Y:S04]  /*6970*/  STG.E desc[UR36][R12.64+0xc], R27 ;  /* 0x00000c1b0c007986 */ /* 0x0085e8000c101924 */
[----:B------:R-:W3:Y:S04]  /*6980*/  LD.E R29, desc[UR36][R14.64+0x10] ;  /* 0x000010240e1d7980 */ /* 0x000ee8000c101900 */
[----:B---3--:R2:W-:Y:S04]  /*6990*/  STG.E desc[UR36][R12.64+0x10], R29 ;  /* 0x0000101d0c007986 */ /* 0x0085e8000c101924 */
[----:B------:R-:W3:Y:S04]  /*69a0*/  LD.E R31, desc[UR36][R14.64+0x14] ;  /* 0x000014240e1f7980 */ /* 0x000ee8000c101900 */
[----:B---3--:R2:W-:Y:S04]  /*69b0*/  STG.E desc[UR36][R12.64+0x14], R31 ;  /* 0x0000141f0c007986 */ /* 0x0085e8000c101924 */
[----:B0-----:R-:W3:Y:S04]  /*69c0*/  LD.E R21, desc[UR36][R14.64+0x18] ;  /* 0x000018240e157980 */ /* 0x001ee8000c101900 */
[----:B---3--:R2:W-:Y:S04]  /*69d0*/  STG.E desc[UR36][R12.64+0x18], R21 ;  /* 0x000018150c007986 */ /* 0x0085e8000c101924 */
[----:B-1----:R-:W3:Y:S01]  /*69e0*/  LD.E R23, desc[UR36][R14.64+0x1c] ;  /* 0x00001c240e177980 */ /* 0x002ee2000c101900 */
[----:B------:R-:W-:-:S03]  /*69f0*/  VIADD R17, R17, 0x8 ;  /* 0x0000000811117836 */ /* 0x000fc60000000000 */
[----:B---3--:R2:W-:Y:S04]  /*6a00*/  STG.E desc[UR36][R12.64+0x1c], R23 ;  /* 0x00001c170c007986 */ /* 0x0085e8000c101924 */
.L_x_127:
[----:B------:R-:W-:Y:S01]  /*6a10*/  IMAD.MOV.U32 R14, RZ, RZ, R11 ;  /* 0x000000ffff0e7224 */ /* 0x000fe200078e000b */
[----:B------:R-:W-:Y:S06]  /*6a20*/  @!P2 BRA `(.L_x_124) ;  /* 0x000000000078a947 */ /* 0x000fec0003800000 */
[----:B------:R-:W-:Y:S01]  /*6a30*/  ISETP.NE.AND P2, PT, R16, RZ, PT ;  /* 0x000000ff1000720c */ /* 0x000fe20003f45270 */
[----:B------:R-:W-:-:S12]  /*6a40*/  @!P1 BRA `(.L_x_128) ;  /* 0x00000000002c9947 */ /* 0x000fd80003800000 */
[----:B-12---:R-:W-:-:S05]  /*6a50*/  IMAD.WIDE.U32 R12, R17, 0x4, R6 ;  /* 0x00000004110c7825 */ /* 0x006fca00078e0006 */
[----:B-----5:R-:W2:Y:S01]  /*6a60*/  LD.E R21, desc[UR36][R12.64] ;  /* 0x000000240c157980 */ /* 0x020ea2000c101900 */
[----:B------:R-:W-:-:S05]  /*6a70*/  IMAD.WIDE.U32 R14, R17, 0x4, R2 ;  /* 0x00000004110e7825 */ /* 0x000fca00078e0002 */
[----:B--2---:R0:W-:Y:S04]  /*6a80*/  STG.E desc[UR36][R14.64], R21 ;  /* 0x000000150e007986 */ /* 0x0041e8000c101924 */
[----:B---34-:R-:W2:Y:S04]  /*6a90*/  LD.E R23, desc[UR36][R12.64+0x4] ;  /* 0x000004240c177980 */ /* 0x018ea8000c101900 */
[----:B--2---:R0:W-:Y:S04]  /*6aa0*/  STG.E desc[UR36][R14.64+0x4], R23 ;  /* 0x000004170e007986 */ /* 0x0041e8000c101924 */
[----:B------:R-:W2:Y:S04]  /*6ab0*/  LD.E R25, desc[UR36][R12.64+0x8] ;  /* 0x000008240c197980 */ /* 0x000ea8000c101900 */
[----:B--2---:R0:W-:Y:S04]  /*6ac0*/  STG.E desc[UR36][R14.64+0x8], R25 ;  /* 0x000008190e007986 */ /* 0x0041e8000c101924 */
[----:B------:R-:W2:Y:S01]  /*6ad0*/  LD.E R27, desc[UR36][R12.64+0xc] ;  /* 0x00000c240c1b7980 */ /* 0x000ea2000c101900 */
[----:B------:R-:W-:-:S03]  /*6ae0*/  VIADD R17, R17, 0x4 ;  /* 0x0000000411117836 */ /* 0x000fc60000000000 */
[----:B--2---:R0:W-:Y:S04]  /*6af0*/  STG.E desc[UR36][R14.64+0xc], R27 ;  /* 0x00000c1b0e007986 */ /* 0x0041e8000c101924 */
.L_x_128:
[----:B0-----:R-:W-:Y:S01]  /*6b00*/  IMAD.MOV.U32 R14, RZ, RZ, R11 ;  /* 0x000000ffff0e7224 */ /* 0x001fe200078e000b */
[----:B------:R-:W-:Y:S06]  /*6b10*/  @!P2 BRA `(.L_x_124) ;  /* 0x00000000003ca947 */ /* 0x000fec0003800000 */
[----:B-1----:R-:W-:-:S05]  /*6b20*/  IMAD.WIDE.U32 R6, R17, 0x4, R6 ;  /* 0x0000000411067825 */ /* 0x002fca00078e0006 */
[----:B------:R-:W3:Y:S01]  /*6b30*/  LD.E R15, desc[UR36][R6.64] ;  /* 0x00000024060f7980 */ /* 0x000ee2000c101900 */
[----:B--2---:R-:W-:Y:S01]  /*6b40*/  IMAD.WIDE.U32 R12, R17, 0x4, R2 ;  /* 0x00000004110c7825 */ /* 0x004fe200078e0002 */
[----:B------:R-:W-:Y:S02]  /*6b50*/  ISETP.NE.AND P2, PT, R16, 0x1, PT ;  /* 0x000000011000780c */ /* 0x000fe40003f45270 */
[----:B------:R-:W-:Y:S02]  /*6b60*/  MOV R14, R11 ;  /* 0x0000000b000e7202 */ /* 0x000fe40000000f00 */
[----:B---3--:R0:W-:Y:S09]  /*6b70*/  STG.E desc[UR36][R12.64], R15 ;  /* 0x0000000f0c007986 */ /* 0x0081f2000c101924 */
[----:B------:R-:W-:Y:S05]  /*6b80*/  @!P2 BRA `(.L_x_124) ;  /* 0x000000000020a947 */ /* 0x000fea0003800000 */
[----:B0-----:R-:W2:Y:S01]  /*6b90*/  LD.E R15, desc[UR36][R6.64+0x4] ;  /* 0x00000424060f7980 */ /* 0x001ea2000c101900 */
[----:B------:R-:W-:Y:S01]  /*6ba0*/  ISETP.NE.AND P2, PT, R16, 0x2, PT ;  /* 0x000000021000780c */ /* 0x000fe20003f45270 */
[----:B------:R-:W-:Y:S02]  /*6bb0*/  IMAD.MOV.U32 R14, RZ, RZ, R11 ;  /* 0x000000ffff0e7224 */ /* 0x000fe400078e000b */
[----:B--2---:R0:W-:Y:S10]  /*6bc0*/  STG.E desc[UR36][R12.64+0x4], R15 ;  /* 0x0000040f0c007986 */ /* 0x0041f4000c101924 */
[----:B------:R-:W-:Y:S05]  /*6bd0*/  @!P2 BRA `(.L_x_124) ;  /* 0x00000000000ca947 */ /* 0x000fea0003800000 */
[----:B------:R-:W2:Y:S01]  /*6be0*/  LD.E R7, desc[UR36][R6.64+0x8] ;  /* 0x0000082406077980 */ /* 0x000ea2000c101900 */
[----:B------:R-:W-:-:S03]  /*6bf0*/  IMAD.MOV.U32 R14, RZ, RZ, R11 ;  /* 0x000000ffff0e7224 */ /* 0x000fc600078e000b */
[----:B--2---:R1:W-:Y:S04]  /*6c00*/  STG.E desc[UR36][R12.64+0x8], R7 ;  /* 0x000008070c007986 */ /* 0x0043e8000c101924 */
.L_x_124:
[----:B------:R-:W-:-:S04]  /*6c10*/  UIADD3 UR4, UPT, UPT, UR4, 0x1, URZ ;  /* 0x0000000104047890 */ /* 0x000fc8000fffe0ff */
[----:B------:R-:W-:-:S09]  /*6c20*/  UISETP.NE.AND UP0, UPT, UR4, 0x400, UPT ;  /* 0x000004000400788c */ /* 0x000fd2000bf05270 */
[----:B------:R-:W-:Y:S05]  /*6c30*/  BRA.U UP0, `(.L_x_129) ;  /* 0xfffffff900107547 */ /* 0x000fea000b83ffff */
[----:B------:R-:W-:Y:S05]  /*6c40*/  EXIT ;  /* 0x000000000000794d */ /* 0x000fea0003800000 */
        .weak           $__internal_0_$__cuda_sm20_div_s64
        .type           $__internal_0_$__cuda_sm20_div_s64,@function
        .size           $__internal_0_$__cuda_sm20_div_s64,(.L_x_131 - $__internal_0_$__cuda_sm20_div_s64)
$__internal_0_$__cuda_sm20_div_s64:
[-C--:B------:R-:W-:Y:S02]  /*6c50*/  IADD3 R8, P1, PT, RZ, -R13.reuse, RZ ;  /* 0x8000000dff087210 */ /* 0x080fe40007f3e0ff */
[----:B------:R-:W-:Y:S02]  /*6c60*/  ISETP.GE.AND P0, PT, R14, RZ, PT ;  /* 0x000000ff0e00720c */ /* 0x000fe40003f06270 */
[----:B------:R-:W-:Y:S01]  /*6c70*/  ISETP.GE.AND P3, PT, R21, RZ, PT ;  /* 0x000000ff1500720c */ /* 0x000fe20003f66270 */
[----:B------:R-:W-:Y:S01]  /*6c80*/  IMAD.X R7, RZ, RZ, ~R14, P1 ;  /* 0x000000ffff077224 */ /* 0x000fe200008e0e0e */
[----:B------:R-:W-:-:S04]  /*6c90*/  SEL R8, R8, R13, !P0 ;  /* 0x0000000d08087207 */ /* 0x000fc80004000000 */
[----:B------:R-:W-:-:S04]  /*6ca0*/  SEL R9, R7, R14, !P0 ;  /* 0x0000000e07097207 */ /* 0x000fc80004000000 */
[----:B------:R-:W0:Y:S08]  /*6cb0*/  I2F.U64.RP R27, R8 ;  /* 0x00000008001b7312 */ /* 0x000e300000309000 */
[----:B0-----:R-:W0:Y:S02]  /*6cc0*/  MUFU.RCP R27, R27 ;  /* 0x0000001b001b7308 */ /* 0x001e240000001000 */
[----:B0-----:R-:W-:-:S06]  /*6cd0*/  VIADD R6, R27, 0x1ffffffe ;  /* 0x1ffffffe1b067836 */ /* 0x001fcc0000000000 */
[----:B------:R-:W0:Y:S02]  /*6ce0*/  F2I.U64.TRUNC R6, R6 ;  /* 0x0000000600067311 */ /* 0x000e24000020d800 */
[----:B0-----:R-:W-:-:S04]  /*6cf0*/  IMAD.WIDE.U32 R10, R6, R8, RZ ;  /* 0x00000008060a7225 */ /* 0x001fc800078e00ff */
[----:B------:R-:W-:Y:S01]  /*6d00*/  IMAD R11, R6, R9, R11 ;  /* 0x00000009060b7224 */ /* 0x000fe200078e020b */
[----:B------:R-:W-:-:S03]  /*6d10*/  IADD3 R31, P0, PT, RZ, -R10, RZ ;  /* 0x8000000aff1f7210 */ /* 0x000fc60007f1e0ff */
[----:B------:R-:W-:Y:S02]  /*6d20*/  IMAD R11, R7, R8, R11 ;  /* 0x00000008070b7224 */ /* 0x000fe400078e020b */
[----:B------:R-:W-:-:S04]  /*6d30*/  IMAD.HI.U32 R10, R6, R31, RZ ;  /* 0x0000001f060a7227 */ /* 0x000fc800078e00ff */
[----:B------:R-:W-:Y:S02]  /*6d40*/  IMAD.X R33, RZ, RZ, ~R11, P0 ;  /* 0x000000ffff217224 */ /* 0x000fe400000e0e0b */
[----:B------:R-:W-:Y:S02]  /*6d50*/  IMAD.MOV.U32 R11, RZ, RZ, R6 ;  /* 0x000000ffff0b7224 */ /* 0x000fe400078e0006 */
[----:B------:R-:W-:-:S04]  /*6d60*/  IMAD.HI.U32 R27, R7, R33, RZ ;  /* 0x00000021071b7227 */ /* 0x000fc800078e00ff */
[----:B------:R-:W-:-:S05]  /*6d70*/  IMAD.WIDE.U32 R10, P0, R6, R33, R10 ;  /* 0x00000021060a7225 */ /* 0x000fca000780000a */
[----:B------:R-:W-:Y:S01]  /*6d80*/  IADD3.X R27, PT, PT, R27, R7, RZ, P0, !PT ;  /* 0x000000071b1b7210 */ /* 0x000fe200007fe4ff */
[----:B------:R-:W-:-:S04]  /*6d90*/  IMAD.HI.U32 R10, P1, R7, R31, R10 ;  /* 0x0000001f070a7227 */ /* 0x000fc8000782000a */
[----:B------:R-:W-:-:S05]  /*6da0*/  IMAD R11, R7, R33, RZ ;  /* 0x00000021070b7224 */ /* 0x000fca00078e02ff */
[----:B------:R-:W-:-:S04]  /*6db0*/  IADD3 R11, P2, PT, R11, R10, RZ ;  /* 0x0000000a0b0b7210 */ /* 0x000fc80007f5e0ff */
[----:B------:R-:W-:Y:S01]  /*6dc0*/  IADD3.X R27, PT, PT, RZ, RZ, R27, P2, P1 ;  /* 0x000000ffff1b7210 */ /* 0x000fe200017e241b */
[----:B------:R-:W-:-:S04]  /*6dd0*/  IMAD.WIDE.U32 R6, R11, R8, RZ ;  /* 0x000000080b067225 */ /* 0x000fc800078e00ff */
[----:B------:R-:W-:Y:S01]  /*6de0*/  IMAD R7, R11, R9, R7 ;  /* 0x000000090b077224 */ /* 0x000fe200078e0207 */
[----:B------:R-:W-:-:S03]  /*6df0*/  IADD3 R31, P0, PT, RZ, -R6, RZ ;  /* 0x80000006ff1f7210 */ /* 0x000fc60007f1e0ff */
[----:B------:R-:W-:Y:S01]  /*6e00*/  IMAD R6, R27, R8, R7 ;  /* 0x000000081b067224 */ /* 0x000fe200078e0207 */
[----:B------:R-:W-:Y:S01]  /*6e10*/  IADD3 R7, P4, PT, RZ, -R20, RZ ;  /* 0x80000014ff077210 */ /* 0x000fe20007f9e0ff */
[----:B------:R-:W-:-:S04]  /*6e20*/  IMAD.HI.U32 R10, R11, R31, RZ ;  /* 0x0000001f0b0a7227 */ /* 0x000fc800078e00ff */
[----:B------:R-:W-:-:S04]  /*6e30*/  IMAD.X R6, RZ, RZ, ~R6, P0 ;  /* 0x000000ffff067224 */ /* 0x000fc800000e0e06 */
[----:B------:R-:W-:-:S04]  /*6e40*/  IMAD.WIDE.U32 R10, P0, R11, R6, R10 ;  /* 0x000000060b0a7225 */ /* 0x000fc8000780000a */
[----:B------:R-:W-:Y:S01]  /*6e50*/  IMAD.HI.U32 R10, P1, R27, R31, R10 ;  /* 0x0000001f1b0a7227 */ /* 0x000fe2000782000a */
[----:B------:R-:W-:-:S03]  /*6e60*/  SEL R11, R7, R20, !P3 ;  /* 0x00000014070b7207 */ /* 0x000fc60005800000 */
[CC--:B------:R-:W-:Y:S02]  /*6e70*/  IMAD R31, R27.reuse, R6.reuse, RZ ;  /* 0x000000061b1f7224 */ /* 0x0c0fe400078e02ff */
[----:B------:R-:W-:-:S03]  /*6e80*/  IMAD.HI.U32 R6, R27, R6, RZ ;  /* 0x000000061b067227 */ /* 0x000fc600078e00ff */
[----:B------:R-:W-:Y:S01]  /*6e90*/  IADD3 R10, P2, PT, R31, R10, RZ ;  /* 0x0000000a1f0a7210 */ /* 0x000fe20007f5e0ff */
[----:B------:R-:W-:Y:S02]  /*6ea0*/  IMAD.X R20, RZ, RZ, ~R21, P4 ;  /* 0x000000ffff147224 */ /* 0x000fe400020e0e15 */
[----:B------:R-:W-:Y:S02]  /*6eb0*/  IMAD.X R7, R6, 0x1, R27, P0 ;  /* 0x0000000106077824 */ /* 0x000fe400000e061b */
[----:B------:R-:W-:Y:S01]  /*6ec0*/  IMAD.HI.U32 R6, R10, R11, RZ ;  /* 0x0000000b0a067227 */ /* 0x000fe200078e00ff */
[-C--:B------:R-:W-:Y:S02]  /*6ed0*/  SEL R27, R20, R21.reuse, !P3 ;  /* 0x00000015141b7207 */ /* 0x080fe40005800000 */
[----:B------:R-:W-:Y:S01]  /*6ee0*/  IADD3.X R20, PT, PT, RZ, RZ, R7, P2, P1 ;  /* 0x000000ffff147210 */ /* 0x000fe200017e2407 */
[----:B------:R-:W-:Y:S01]  /*6ef0*/  IMAD.MOV.U32 R7, RZ, RZ, RZ ;  /* 0x000000ffff077224 */ /* 0x000fe200078e00ff */
[----:B------:R-:W-:Y:S01]  /*6f00*/  LOP3.LUT R21, R14, R21, RZ, 0x3c, !PT ;  /* 0x000000150e157212 */ /* 0x000fe200078e3cff */
[----:B------:R-:W-:-:S04]  /*6f10*/  IMAD.WIDE.U32 R6, R10, R27, R6 ;  /* 0x0000001b0a067225 */ /* 0x000fc800078e0006 */
[C---:B------:R-:W-:Y:S02]  /*6f20*/  IMAD R31, R20.reuse, R27, RZ ;  /* 0x0000001b141f7224 */ /* 0x040fe400078e02ff */
[----:B------:R-:W-:-:S04]  /*6f30*/  IMAD.HI.U32 R6, P0, R20, R11, R6 ;  /* 0x0000000b14067227 */ /* 0x000fc80007800006 */
[----:B------:R-:W-:Y:S01]  /*6f40*/  IMAD.HI.U32 R33, R20, R27, RZ ;  /* 0x0000001b14217227 */ /* 0x000fe200078e00ff */
[----:B------:R-:W-:-:S03]  /*6f50*/  IADD3 R31, P1, PT, R31, R6, RZ ;  /* 0x000000061f1f7210 */ /* 0x000fc60007f3e0ff */
[----:B------:R-:W-:Y:S02]  /*6f60*/  IMAD.X R33, RZ, RZ, R33, P0 ;  /* 0x000000ffff217224 */ /* 0x000fe400000e0621 */
[----:B------:R-:W-:-:S04]  /*6f70*/  IMAD.WIDE.U32 R6, R31, R8, RZ ;  /* 0x000000081f067225 */ /* 0x000fc800078e00ff */
[----:B------:R-:W-:Y:S01]  /*6f80*/  IMAD.X R33, RZ, RZ, R33, P1 ;  /* 0x000000ffff217224 */ /* 0x000fe200008e0621 */
[----:B------:R-:W-:Y:S01]  /*6f90*/  IADD3 R35, P1, PT, -R6, R11, RZ ;  /* 0x0000000b06237210 */ /* 0x000fe20007f3e1ff */
[----:B------:R-:W-:-:S03]  /*6fa0*/  IMAD R7, R31, R9, R7 ;  /* 0x000000091f077224 */ /* 0x000fc600078e0207 */
[-C--:B------:R-:W-:Y:S01]  /*6fb0*/  ISETP.GE.U32.AND P0, PT, R35, R8.reuse, PT ;  /* 0x000000082300720c */ /* 0x080fe20003f06070 */
[----:B------:R-:W-:-:S05]  /*6fc0*/  IMAD R6, R33, R8, R7 ;  /* 0x0000000821067224 */ /* 0x000fca00078e0207 */
[----:B------:R-:W-:Y:S02]  /*6fd0*/  IADD3.X R27, PT, PT, ~R6, R27, RZ, P1, !PT ;  /* 0x0000001b061b7210 */ /* 0x000fe40000ffe5ff */
[----:B------:R-:W-:Y:S02]  /*6fe0*/  IADD3 R7, P1, PT, R35, -R8, RZ ;  /* 0x8000000823077210 */ /* 0x000fe40007f3e0ff */
[----:B------:R-:W-:Y:S02]  /*6ff0*/  ISETP.GE.U32.AND.EX P0, PT, R27, R9, PT, P0 ;  /* 0x000000091b00720c */ /* 0x000fe40003f06100 */
[----:B------:R-:W-:Y:S01]  /*7000*/  IADD3 R6, P2, PT, R31, 0x1, RZ ;  /* 0x000000011f067810 */ /* 0x000fe20007f5e0ff */
[----:B------:R-:W-:Y:S01]  /*7010*/  IMAD.X R11, R27, 0x1, ~R9, P1 ;  /* 0x000000011b0b7824 */ /* 0x000fe200008e0e09 */
[----:B------:R-:W-:Y:S02]  /*7020*/  SEL R7, R7, R35, P0 ;  /* 0x0000002307077207 */ /* 0x000fe40000000000 */
[----:B------:R-:W-:Y:S01]  /*7030*/  SEL R31, R6, R31, P0 ;  /* 0x0000001f061f7207 */ /* 0x000fe20000000000 */
[----:B------:R-:W-:Y:S01]  /*7040*/  IMAD.X R10, RZ, RZ, R33, P2 ;  /* 0x000000ffff0a7224 */ /* 0x000fe200010e0621 */
[----:B------:R-:W-:-:S02]  /*7050*/  SEL R11, R11, R27, P0 ;  /* 0x0000001b0b0b7207 */ /* 0x000fc40000000000 */
[----:B------:R-:W-:Y:S02]  /*7060*/  ISETP.GE.U32.AND P1, PT, R7, R8, PT ;  /* 0x000000080700720c */ /* 0x000fe40003f26070 */
[----:B------:R-:W-:Y:S02]  /*7070*/  SEL R8, R10, R33, P0 ;  /* 0x000000210a087207 */ /* 0x000fe40000000000 */
[----:B------:R-:W-:Y:S02]  /*7080*/  IADD3 R6, P2, PT, R31, 0x1, RZ ;  /* 0x000000011f067810 */ /* 0x000fe40007f5e0ff */
[----:B------:R-:W-:Y:S02]  /*7090*/  ISETP.GE.U32.AND.EX P0, PT, R11, R9, PT, P1 ;  /* 0x000000090b00720c */ /* 0x000fe40003f06110 */
[----:B------:R-:W-:Y:S01]  /*70a0*/  ISETP.GE.AND P1, PT, R21, RZ, PT ;  /* 0x000000ff1500720c */ /* 0x000fe20003f26270 */
[----:B------:R-:W-:Y:S01]  /*70b0*/  IMAD.X R7, RZ, RZ, R8, P2 ;  /* 0x000000ffff077224 */ /* 0x000fe200010e0608 */
[----:B------:R-:W-:Y:S01]  /*70c0*/  SEL R6, R6, R31, P0 ;  /* 0x0000001f06067207 */ /* 0x000fe20000000000 */
[----:B------:R-:W-:-:S03]  /*70d0*/  IMAD.MOV.U32 R31, RZ, RZ, 0x0 ;  /* 0x00000000ff1f7424 */ /* 0x000fc600078e00ff */
[----:B------:R-:W-:Y:S02]  /*70e0*/  SEL R7, R7, R8, P0 ;  /* 0x0000000807077207 */ /* 0x000fe40000000000 */
[-C--:B------:R-:W-:Y:S02]  /*70f0*/  IADD3 R9, P2, PT, RZ, -R6.reuse, RZ ;  /* 0x80000006ff097210 */ /* 0x080fe40007f5e0ff */
[----:B------:R-:W-:Y:S02]  /*7100*/  ISETP.NE.U32.AND P0, PT, R13, RZ, PT ;  /* 0x000000ff0d00720c */ /* 0x000fe40003f05070 */
[----:B------:R-:W-:Y:S01]  /*7110*/  SEL R6, R9, R6, !P1 ;  /* 0x0000000609067207 */ /* 0x000fe20004800000 */
[----:B------:R-:W-:Y:S01]  /*7120*/  IMAD.X R8, RZ, RZ, ~R7, P2 ;  /* 0x000000ffff087224 */ /* 0x000fe200010e0e07 */
[----:B------:R-:W-:-:S04]  /*7130*/  ISETP.NE.AND.EX P0, PT, R14, RZ, PT, P0 ;  /* 0x000000ff0e00720c */ /* 0x000fc80003f05300 */
[----:B------:R-:W-:Y:S02]  /*7140*/  SEL R7, R8, R7, !P1 ;  /* 0x0000000708077207 */ /* 0x000fe40004800000 */
[----:B------:R-:W-:Y:S02]  /*7150*/  SEL R6, R6, 0xffffffff, P0 ;  /* 0xffffffff06067807 */ /* 0x000fe40000000000 */
[----:B------:R-:W-:Y:S01]  /*7160*/  SEL R7, R7, 0xffffffff, P0 ;  /* 0xffffffff07077807 */ /* 0x000fe20000000000 */
[----:B------:R-:W-:Y:S06]  /*7170*/  RET.REL.NODEC R30 `(_Z8tsp_cudaPiS_Pxi) ;  /* 0xffffff8c1ea07950 */ /* 0x000fec0003c3ffff */
.L_x_130:
[----:B------:R-:W-:-:S00]  /*7180*/  BRA `(.L_x_130) ;  /* 0xfffffffc00fc7947 */ /* 0x000fc0000383ffff */
[----:B------:R-:W-:-:S00]  /*7190*/  NOP ;  /* 0x0000000000007918 */ /* 0x000fc00000000000 */
        /* <DEDUP_REMOVED lines=14> */
.L_x_131:


//--------------------- .nv.shared._Z8tsp_cudaPiS_Pxi --------------------------
	.section	.nv.shared._Z8tsp_cudaPiS_Pxi,"aw",@nobits
	.sectionflags	@""
	.align	8
.nv.shared._Z8tsp_cudaPiS_Pxi:
	.zero		13312


//--------------------- .nv.shared.reserved.0     --------------------------
	.section	.nv.shared.reserved.0,"aw",@nobits
	.weak		__nv_reservedSMEM_offset_0_alias
	.size		__nv_reservedSMEM_offset_0_alias, 0, 64
	.other		__nv_reservedSMEM_offset_0_alias,@"STO_CUDA_RESERVED_SHARED STV_DEFAULT"
__nv_reservedSMEM_offset_0_alias:
	.zero		0
	.zero		64


//--------------------- .nv.global                --------------------------
	.section	.nv.global,"aw",@nobits
	.align	4
.nv.global:
	.type		block_optimal_values,@object
	.size		block_optimal_values,(block_optimal_paths - block_optimal_values)
	.other		block_optimal_values,@"STV_DEFAULT STO_CUDA_MANAGED"
block_optimal_values:
	.zero		200
	.type		block_optimal_paths,@object
	.size		block_optimal_paths,(.L_1 - block_optimal_paths)
	.other		block_optimal_paths,@"STV_DEFAULT STO_CUDA_MANAGED"
block_optimal_paths:
	.zero		3400
.L_1:


//--------------------- .nv.constant0._Z8tsp_cudaPiS_Pxi --------------------------
	.section	.nv.constant0._Z8tsp_cudaPiS_Pxi,"a",@progbits
	.sectionflags	@""
	.align	4
.nv.constant0._Z8tsp_cudaPiS_Pxi:
	.zero		924


//--------------------- SYMBOLS --------------------------

	.type		.nv.reservedSmem.offset0,@object
	.size		.nv.reservedSmem.offset0,0x4
	.type		.nv.reservedSmem.cap,@object
	.size		.nv.reservedSmem.cap,0x4
	.type		free,@function
	.type		malloc,@function
